// auto-generated by cutlass_sweep.gemm — config: {"arch": "sm_100", "cluster_m": 2, "cluster_n": 4, "dtype": "e5m2", "dtype_b": "e5m2", "layout": "nt", "stages": 0, "tile_k": 128, "tile_m": 128, "tile_n": 64}
#include "cutlass/cutlass.h"
#include "cutlass/gemm/collective/collective_builder.hpp"
#include "cutlass/gemm/device/gemm_universal_adapter.h"
#include "cutlass/gemm/kernel/gemm_universal.hpp"
#include "cutlass/epilogue/collective/collective_builder.hpp"

using ElemA = cutlass::float_e5m2_t;
using ElemB = cutlass::float_e5m2_t;
using ElemCD = cutlass::float_e5m2_t;
using Acc  = float;
using TileShape    = cute::Shape<cute::_128, cute::_64, cute::_128>;
using ClusterShape = cute::Shape<cute::_2, cute::_4, cute::_1>;

using CollectiveEpilogue = typename cutlass::epilogue::collective::CollectiveBuilder<
    cutlass::arch::Sm100, cutlass::arch::OpClassTensorOp,
    TileShape, ClusterShape,
    cutlass::epilogue::collective::EpilogueTileAuto,
    Acc, Acc,
    ElemCD, cutlass::layout::RowMajor, 128 / cutlass::sizeof_bits<ElemCD>::value,
    ElemCD, cutlass::layout::RowMajor, 128 / cutlass::sizeof_bits<ElemCD>::value,
    cutlass::epilogue::collective::EpilogueScheduleAuto
  >::CollectiveOp;

using CollectiveMainloop = typename cutlass::gemm::collective::CollectiveBuilder<
    cutlass::arch::Sm100, cutlass::arch::OpClassTensorOp,
    ElemA, cutlass::layout::RowMajor, 128 / cutlass::sizeof_bits<ElemA>::value,
    ElemB, cutlass::layout::ColumnMajor, 128 / cutlass::sizeof_bits<ElemB>::value,
    Acc,
    TileShape, ClusterShape,
    cutlass::gemm::collective::StageCountAutoCarveout<static_cast<int>(sizeof(typename CollectiveEpilogue::SharedStorage))>,
    cutlass::gemm::collective::KernelScheduleAuto
  >::CollectiveOp;

using GemmKernel = cutlass::gemm::kernel::GemmUniversal<
    cute::Shape<int,int,int,int>,
    CollectiveMainloop,
    CollectiveEpilogue
>;
using Gemm = cutlass::gemm::device::GemmUniversalAdapter<GemmKernel>;

// Force the device kernel symbol into the cubin without needing a host main.
auto* _anchor = &cutlass::device_kernel<GemmKernel>;


// ===== COMPILED SASS (sm_100a) =====

	.target	sm_100a

	.elftype	@"ET_EXEC"


//--------------------- .note.nv.tkinfo           --------------------------
	.section	.note.nv.tkinfo,"",@"SHT_NOTE"
	.sectionflags	@"SHF_NOTE_NV_TKINFO"
	.tkinfo
        /*0018*/ 	.word	0x00000002
        /*0030*/ 	.string	""
        /*0030*/ 	.string	"ptxas"
        /*0030*/ 	.string	"Cuda compilation tools, release 13.0, V13.0.88"
        /*0030*/ 	.string	"Build cuda_13.0.r13.0/compiler.36424714_0"
        /*0030*/ 	.string	"-arch sm_100a -m 64 "



//--------------------- .note.nv.cuinfo           --------------------------
	.section	.note.nv.cuinfo,"",@"SHT_NOTE"
	.sectionflags	@"SHF_NOTE_NV_CUINFO"
        /*0018*/ 	.short	0x0002
        /*001a*/ 	.short	0x0064
        /*001c*/ 	.short	0x0082
	.zero		2


//--------------------- .nv.info                  --------------------------
	.section	.nv.info,"",@"SHT_CUDA_INFO"
	.align	4


	//----- nvinfo : EIATTR_REGCOUNT
	.align		4
        /*0000*/ 	.byte	0x04, 0x2f
        /*0002*/ 	.short	(.L_19 - .L_18)
	.align		4
.L_18:
        /*0004*/ 	.word	index@(_ZN7cutlass13device_kernelINS_4gemm6kernel13GemmUniversalIN4cute5tupleIJiiiiEEENS1_10collective13CollectiveMmaINS1_35MainloopSm100TmaUmmaWarpSpecializedILi18ELi2ELi4ENS5_IJNS4_1CILi2EEENSA_ILi4EEENSA_ILi1EEEEEEEENS5_IJNSA_ILi128EEENSA_ILi64EEESG_EEENS_12float_e5m2_tENS5_IJlSD_lEEESJ_SK_NS4_8TiledMMAINS4_8MMA_AtomIJNS4_10MMA_TraitsINS4_25SM100_MMA_F8F6F4_2x1SM_SSEJSJ_SJ_fSG_SH_NS4_17integral_constantINS4_4UMMA5MajorELSR_0EEESS_NSP_INSQ_7ScaleInELST_0EEESU_EEEEEENS4_6LayoutINS5_IJSD_SD_SD_EEENS5_IJNSA_ILi0EEESZ_SZ_EEEEENS5_IJNS4_10UnderscoreES12_S12_EEEEENS4_28SM100_TMA_2SM_LOAD_MULTICASTENS4_14ComposedLayoutINS4_7SwizzleILi3ELi4ELi3EEENS4_18smem_ptr_flag_bitsILi8EEENSX_INS5_IJNSA_ILi8EEESG_EEENS5_IJSG_SD_EEEEEEEvNS4_8identityENS4_18SM100_TMA_2SM_LOADES1F_vS1G_EENS_8epilogue10collective18CollectiveEpilogueINS1J_23Sm100TmaWarpSpecializedILi1ELi1ELi32ELb0ELb0EEEJNS5_IJSH_SH_SG_EEENS5_IJNSX_ISH_SD_EES1P_EEESJ_SK_SJ_SK_NS1J_6fusion15FusionCallbacksIS1N_NS1R_17LinearCombinationISJ_fSJ_fLNS_15FloatRoundStyleE2EEES1O_S1Q_JEEENS4_5SM1004TMEM4LOAD26SM100_TMEM_LOAD_32dp32b32xENS4_13SM90_TMA_LOADENS16_INS17_ILi2ELi4ELi3EEES1A_NSX_INS5_IJS1B_SH_EEENS5_IJSH_SD_EEEEEEENS4_39AutoVectorizingCopyWithAssumedAlignmentILi128EEENS4_14SM90_TMA_STOREES26_S28_S28_EEEvvEEEEvNT_6ParamsE)
        /*0008*/ 	.word	0x0000005a


	//----- nvinfo : EIATTR_FRAME_SIZE
	.align		4
.L_19:
        /*000c*/ 	.byte	0x04, 0x11
        /*000e*/ 	.short	(.L_21 - .L_20)
	.align		4
.L_20:
        /*0010*/ 	.word	index@($__internal_2_$__cuda_sm10x_tcgen05_guardrail_trap_unallocated_columns_being_dealloced)
        /*0014*/ 	.word	0x00000000


	//----- nvinfo : EIATTR_FRAME_SIZE
	.align		4
.L_21:
        /*0018*/ 	.byte	0x04, 0x11
        /*001a*/ 	.short	(.L_23 - .L_22)
	.align		4
.L_22:
        /*001c*/ 	.word	index@($__internal_1_$__cuda_sm10x_tcgen05_guardrail_trap_phase_invalid_during_alloc)
        /*0020*/ 	.word	0x00000000


	//----- nvinfo : EIATTR_FRAME_SIZE
	.align		4
.L_23:
        /*0024*/ 	.byte	0x04, 0x11
        /*0026*/ 	.short	(.L_25 - .L_24)
	.align		4
.L_24:
        /*0028*/ 	.word	index@($__internal_0_$__cuda_sm10x_tcgen05_guardrail_trap_col_being_dealloced_not_returned_by_alloc)
        /*002c*/ 	.word	0x00000000


	//----- nvinfo : EIATTR_FRAME_SIZE
	.align		4
.L_25:
        /*0030*/ 	.byte	0x04, 0x11
        /*0032*/ 	.short	(.L_27 - .L_26)
	.align		4
.L_26:
        /*0034*/ 	.word	index@(_ZN7cutlass13device_kernelINS_4gemm6kernel13GemmUniversalIN4cute5tupleIJiiiiEEENS1_10collective13CollectiveMmaINS1_35MainloopSm100TmaUmmaWarpSpecializedILi18ELi2ELi4ENS5_IJNS4_1CILi2EEENSA_ILi4EEENSA_ILi1EEEEEEEENS5_IJNSA_ILi128EEENSA_ILi64EEESG_EEENS_12float_e5m2_tENS5_IJlSD_lEEESJ_SK_NS4_8TiledMMAINS4_8MMA_AtomIJNS4_10MMA_TraitsINS4_25SM100_MMA_F8F6F4_2x1SM_SSEJSJ_SJ_fSG_SH_NS4_17integral_constantINS4_4UMMA5MajorELSR_0EEESS_NSP_INSQ_7ScaleInELST_0EEESU_EEEEEENS4_6LayoutINS5_IJSD_SD_SD_EEENS5_IJNSA_ILi0EEESZ_SZ_EEEEENS5_IJNS4_10UnderscoreES12_S12_EEEEENS4_28SM100_TMA_2SM_LOAD_MULTICASTENS4_14ComposedLayoutINS4_7SwizzleILi3ELi4ELi3EEENS4_18smem_ptr_flag_bitsILi8EEENSX_INS5_IJNSA_ILi8EEESG_EEENS5_IJSG_SD_EEEEEEEvNS4_8identityENS4_18SM100_TMA_2SM_LOADES1F_vS1G_EENS_8epilogue10collective18CollectiveEpilogueINS1J_23Sm100TmaWarpSpecializedILi1ELi1ELi32ELb0ELb0EEEJNS5_IJSH_SH_SG_EEENS5_IJNSX_ISH_SD_EES1P_EEESJ_SK_SJ_SK_NS1J_6fusion15FusionCallbacksIS1N_NS1R_17LinearCombinationISJ_fSJ_fLNS_15FloatRoundStyleE2EEES1O_S1Q_JEEENS4_5SM1004TMEM4LOAD26SM100_TMEM_LOAD_32dp32b32xENS4_13SM90_TMA_LOADENS16_INS17_ILi2ELi4ELi3EEES1A_NSX_INS5_IJS1B_SH_EEENS5_IJSH_SD_EEEEEEENS4_39AutoVectorizingCopyWithAssumedAlignmentILi128EEENS4_14SM90_TMA_STOREES26_S28_S28_EEEvvEEEEvNT_6ParamsE)
        /*0038*/ 	.word	0x00000000


	//----- nvinfo : EIATTR_MIN_STACK_SIZE
	.align		4
.L_27:
        /*003c*/ 	.byte	0x04, 0x12
        /*003e*/ 	.short	(.L_29 - .L_28)
	.align		4
.L_28:
        /*0040*/ 	.word	index@(_ZN7cutlass13device_kernelINS_4gemm6kernel13GemmUniversalIN4cute5tupleIJiiiiEEENS1_10collective13CollectiveMmaINS1_35MainloopSm100TmaUmmaWarpSpecializedILi18ELi2ELi4ENS5_IJNS4_1CILi2EEENSA_ILi4EEENSA_ILi1EEEEEEEENS5_IJNSA_ILi128EEENSA_ILi64EEESG_EEENS_12float_e5m2_tENS5_IJlSD_lEEESJ_SK_NS4_8TiledMMAINS4_8MMA_AtomIJNS4_10MMA_TraitsINS4_25SM100_MMA_F8F6F4_2x1SM_SSEJSJ_SJ_fSG_SH_NS4_17integral_constantINS4_4UMMA5MajorELSR_0EEESS_NSP_INSQ_7ScaleInELST_0EEESU_EEEEEENS4_6LayoutINS5_IJSD_SD_SD_EEENS5_IJNSA_ILi0EEESZ_SZ_EEEEENS5_IJNS4_10UnderscoreES12_S12_EEEEENS4_28SM100_TMA_2SM_LOAD_MULTICASTENS4_14ComposedLayoutINS4_7SwizzleILi3ELi4ELi3EEENS4_18smem_ptr_flag_bitsILi8EEENSX_INS5_IJNSA_ILi8EEESG_EEENS5_IJSG_SD_EEEEEEEvNS4_8identityENS4_18SM100_TMA_2SM_LOADES1F_vS1G_EENS_8epilogue10collective18CollectiveEpilogueINS1J_23Sm100TmaWarpSpecializedILi1ELi1ELi32ELb0ELb0EEEJNS5_IJSH_SH_SG_EEENS5_IJNSX_ISH_SD_EES1P_EEESJ_SK_SJ_SK_NS1J_6fusion15FusionCallbacksIS1N_NS1R_17LinearCombinationISJ_fSJ_fLNS_15FloatRoundStyleE2EEES1O_S1Q_JEEENS4_5SM1004TMEM4LOAD26SM100_TMEM_LOAD_32dp32b32xENS4_13SM90_TMA_LOADENS16_INS17_ILi2ELi4ELi3EEES1A_NSX_INS5_IJS1B_SH_EEENS5_IJSH_SD_EEEEEEENS4_39AutoVectorizingCopyWithAssumedAlignmentILi128EEENS4_14SM90_TMA_STOREES26_S28_S28_EEEvvEEEEvNT_6ParamsE)
        /*0044*/ 	.word	0x00000000
.L_29:


//--------------------- .nv.compat                --------------------------
	.section	.nv.compat,"",@"SHT_CUDA_COMPAT_INFO"
	.align	4
        /*0000*/ 	.byte	0x02, 0x09, 0x01, 0x00, 0x02, 0x02, 0x02, 0x00, 0x02, 0x05, 0x05, 0x00, 0x03, 0x07, 0x01, 0x01
        /*0010*/ 	.byte	0x02, 0x03, 0x01, 0x00, 0x02, 0x06, 0x01, 0x00, 0x04, 0x0b, 0x08, 0x00, 0x09, 0x00, 0x00, 0x00
        /*0020*/ 	.byte	0x00, 0x00, 0x00, 0x00


//--------------------- .nv.info._ZN7cutlass13device_kernelINS_4gemm6kernel13GemmUniversalIN4cute5tupleIJiiiiEEENS1_10collective13CollectiveMmaINS1_35MainloopSm100TmaUmmaWarpSpecializedILi18ELi2ELi4ENS5_IJNS4_1CILi2EEENSA_ILi4EEENSA_ILi1EEEEEEEENS5_IJNSA_ILi128EEENSA_ILi64EEESG_EEENS_12float_e5m2_tENS5_IJlSD_lEEESJ_SK_NS4_8TiledMMAINS4_8MMA_AtomIJNS4_10MMA_TraitsINS4_25SM100_MMA_F8F6F4_2x1SM_SSEJSJ_SJ_fSG_SH_NS4_17integral_constantINS4_4UMMA5MajorELSR_0EEESS_NSP_INSQ_7ScaleInELST_0EEESU_EEEEEENS4_6LayoutINS5_IJSD_SD_SD_EEENS5_IJNSA_ILi0EEESZ_SZ_EEEEENS5_IJNS4_10UnderscoreES12_S12_EEEEENS4_28SM100_TMA_2SM_LOAD_MULTICASTENS4_14ComposedLayoutINS4_7SwizzleILi3ELi4ELi3EEENS4_18smem_ptr_flag_bitsILi8EEENSX_INS5_IJNSA_ILi8EEESG_EEENS5_IJSG_SD_EEEEEEEvNS4_8identityENS4_18SM100_TMA_2SM_LOADES1F_vS1G_EENS_8epilogue10collective18CollectiveEpilogueINS1J_23Sm100TmaWarpSpecializedILi1ELi1ELi32ELb0ELb0EEEJNS5_IJSH_SH_SG_EEENS5_IJNSX_ISH_SD_EES1P_EEESJ_SK_SJ_SK_NS1J_6fusion15FusionCallbacksIS1N_NS1R_17LinearCombinationISJ_fSJ_fLNS_15FloatRoundStyleE2EEES1O_S1Q_JEEENS4_5SM1004TMEM4LOAD26SM100_TMEM_LOAD_32dp32b32xENS4_13SM90_TMA_LOADENS16_INS17_ILi2ELi4ELi3EEES1A_NSX_INS5_IJS1B_SH_EEENS5_IJSH_SD_EEEEEEENS4_39AutoVectorizingCopyWithAssumedAlignmentILi128EEENS4_14SM90_TMA_STOREES26_S28_S28_EEEvvEEEEvNT_6ParamsE --------------------------
	.section	.nv.info._ZN7cutlass13device_kernelINS_4gemm6kernel13GemmUniversalIN4cute5tupleIJiiiiEEENS1_10collective13CollectiveMmaINS1_35MainloopSm100TmaUmmaWarpSpecializedILi18ELi2ELi4ENS5_IJNS4_1CILi2EEENSA_ILi4EEENSA_ILi1EEEEEEEENS5_IJNSA_ILi128EEENSA_ILi64EEESG_EEENS_12float_e5m2_tENS5_IJlSD_lEEESJ_SK_NS4_8TiledMMAINS4_8MMA_AtomIJNS4_10MMA_TraitsINS4_25SM100_MMA_F8F6F4_2x1SM_SSEJSJ_SJ_fSG_SH_NS4_17integral_constantINS4_4UMMA5MajorELSR_0EEESS_NSP_INSQ_7ScaleInELST_0EEESU_EEEEEENS4_6LayoutINS5_IJSD_SD_SD_EEENS5_IJNSA_ILi0EEESZ_SZ_EEEEENS5_IJNS4_10UnderscoreES12_S12_EEEEENS4_28SM100_TMA_2SM_LOAD_MULTICASTENS4_14ComposedLayoutINS4_7SwizzleILi3ELi4ELi3EEENS4_18smem_ptr_flag_bitsILi8EEENSX_INS5_IJNSA_ILi8EEESG_EEENS5_IJSG_SD_EEEEEEEvNS4_8identityENS4_18SM100_TMA_2SM_LOADES1F_vS1G_EENS_8epilogue10collective18CollectiveEpilogueINS1J_23Sm100TmaWarpSpecializedILi1ELi1ELi32ELb0ELb0EEEJNS5_IJSH_SH_SG_EEENS5_IJNSX_ISH_SD_EES1P_EEESJ_SK_SJ_SK_NS1J_6fusion15FusionCallbacksIS1N_NS1R_17LinearCombinationISJ_fSJ_fLNS_15FloatRoundStyleE2EEES1O_S1Q_JEEENS4_5SM1004TMEM4LOAD26SM100_TMEM_LOAD_32dp32b32xENS4_13SM90_TMA_LOADENS16_INS17_ILi2ELi4ELi3EEES1A_NSX_INS5_IJS1B_SH_EEENS5_IJSH_SD_EEEEEEENS4_39AutoVectorizingCopyWithAssumedAlignmentILi128EEENS4_14SM90_TMA_STOREES26_S28_S28_EEEvvEEEEvNT_6ParamsE,"",@"SHT_CUDA_INFO"
	.sectionflags	@""
	.align	4


	//----- nvinfo : EIATTR_CUDA_API_VERSION
	.align		4
        /*0000*/ 	.byte	0x04, 0x37
        /*0002*/ 	.short	(.L_31 - .L_30)
.L_30:
        /*0004*/ 	.word	0x00000082


	//----- nvinfo : EIATTR_KPARAM_INFO
	.align		4
.L_31:
        /*0008*/ 	.byte	0x04, 0x17
        /*000a*/ 	.short	(.L_33 - .L_32)
.L_32:
        /*000c*/ 	.word	0x00000000
        /*0010*/ 	.short	0x0000
        /*0012*/ 	.short	0x0000
        /*0014*/ 	.byte	0x00, 0xf0, 0x01, 0x20


	//----- nvinfo : EIATTR_AT_ENTRY_FRAGMENTS
	.align		4
.L_33:
        /*0018*/ 	.byte	0x04, 0x4f
        /*001a*/ 	.short	(.L_35 - .L_34)


	//   ....[0]....
.L_34:
        /*001c*/ 	.word	0x00000007


	//----- nvinfo : EIATTR_RESERVED_SMEM_USED
	.align		4
.L_35:
        /*0020*/ 	.byte	0x01, 0x41
	.zero		2


	//----- nvinfo : EIATTR_SPARSE_MMA_MASK
	.align		4
        /*0024*/ 	.byte	0x03, 0x50
        /*0026*/ 	.short	0x0000


	//----- nvinfo : EIATTR_TCGEN05_2CTA_USED
	.align		4
        /*0028*/ 	.byte	0x01, 0x52
	.zero		2


	//----- nvinfo : EIATTR_MAXREG_COUNT
	.align		4
        /*002c*/ 	.byte	0x03, 0x1b
        /*002e*/ 	.short	0x00ff


	//----- nvinfo : EIATTR_NUM_BARRIERS
	.align		4
        /*0030*/ 	.byte	0x02, 0x4c
        /*0032*/ 	.byte	0x07
	.zero		1


	//----- nvinfo : EIATTR_EXTERNS
	.align		4
        /*0034*/ 	.byte	0x04, 0x0f
        /*0036*/ 	.short	(.L_37 - .L_36)


	//   ....[0]....
	.align		4
.L_36:
        /*0038*/ 	.word	index@(__assertfail)


	//----- nvinfo : EIATTR_MERCURY_ISA_VERSION
	.align		4
.L_37:
        /*003c*/ 	.byte	0x03, 0x5f
        /*003e*/ 	.short	0x0101


	//----- nvinfo : EIATTR_INT_WARP_WIDE_INSTR_OFFSETS
	.align		4
        /*0040*/ 	.byte	0x04, 0x31
        /*0042*/ 	.short	(.L_39 - .L_38)


	//   ....[0]....
.L_38:
        /*0044*/ 	.word	0x00000ee0


	//   ....[1]....
        /*0048*/ 	.word	0x00000f80


	//   ....[2]....
        /*004c*/ 	.word	0x00004b00


	//   ....[3]....
        /*0050*/ 	.word	0x00004b30


	//   ....[4]....
        /*0054*/ 	.word	0x00004b80


	//   ....[5]....
        /*0058*/ 	.word	0x00005610


	//   ....[6]....
        /*005c*/ 	.word	0x000056c0


	//----- nvinfo : EIATTR_COOP_GROUP_MASK_REGIDS
	.align		4
.L_39:
        /*0060*/ 	.byte	0x04, 0x29
        /*0062*/ 	.short	(.L_41 - .L_40)


	//   ....[0]....
.L_40:
        /*0064*/ 	.word	0xffffffff


	//   ....[1]....
        /*0068*/ 	.word	0xffffffff


	//   ....[2]....
        /*006c*/ 	.word	0xffffffff


	//   ....[3]....
        /*0070*/ 	.word	0xffffffff


	//   ....[4]....
        /*0074*/ 	.word	0xffffffff


	//   ....[5]....
        /*0078*/ 	.word	0xffffffff


	//   ....[6]....
        /*007c*/ 	.word	0xffffffff


	//   ....[7]....
        /*0080*/ 	.word	0xffffffff


	//   ....[8]....
        /*0084*/ 	.word	0xffffffff


	//   ....[9]....
        /*0088*/ 	.word	0xffffffff


	//   ....[10]....
        /*008c*/ 	.word	0xffffffff


	//   ....[11]....
        /*0090*/ 	.word	0xffffffff


	//   ....[12]....
        /*0094*/ 	.word	0xffffffff


	//   ....[13]....
        /*0098*/ 	.word	0xffffffff


	//----- nvinfo : EIATTR_COOP_GROUP_INSTR_OFFSETS
	.align		4
.L_41:
        /*009c*/ 	.byte	0x04, 0x28
        /*009e*/ 	.short	(.L_43 - .L_42)


	//   ....[0]....
.L_42:
        /*00a0*/ 	.word	0x000000c0


	//   ....[1]....
        /*00a4*/ 	.word	0x00000500


	//   ....[2]....
        /*00a8*/ 	.word	0x000008b0


	//   ....[3]....
        /*00ac*/ 	.word	0x000009e0


	//   ....[4]....
        /*00b0*/ 	.word	0x00000ad0


	//   ....[5]....
        /*00b4*/ 	.word	0x00000c30


	//   ....[6]....
        /*00b8*/ 	.word	0x00000dc0


	//   ....[7]....
        /*00bc*/ 	.word	0x00001000


	//   ....[8]....
        /*00c0*/ 	.word	0x000022f0


	//   ....[9]....
        /*00c4*/ 	.word	0x000038f0


	//   ....[10]....
        /*00c8*/ 	.word	0x00003dc0


	//   ....[11]....
        /*00cc*/ 	.word	0x00003df0


	//   ....[12]....
        /*00d0*/ 	.word	0x00004a10


	//   ....[13]....
        /*00d4*/ 	.word	0x00004c20


	//----- nvinfo : EIATTR_VRC_CTA_INIT_COUNT
	.align		4
.L_43:
        /*00d8*/ 	.byte	0x02, 0x4a
        /*00da*/ 	.byte	0x80
	.zero		1


	//----- nvinfo : EIATTR_SYSCALL_OFFSETS
	.align		4
        /*00dc*/ 	.byte	0x04, 0x46
        /*00de*/ 	.short	(.L_45 - .L_44)


	//   ....[0]....
.L_44:
        /*00e0*/ 	.word	0x000061a0


	//   ....[1]....
        /*00e4*/ 	.word	0x000062e0


	//   ....[2]....
        /*00e8*/ 	.word	0x00006a00


	//----- nvinfo : EIATTR_MBARRIER_INSTR_OFFSETS
	.align		4
.L_45:
        /*00ec*/ 	.byte	0x04, 0x39
        /*00ee*/ 	.short	(.L_47 - .L_46)


	//   ....[0]....
.L_46:
        /*00f0*/ 	.word	0x00000650
        /*00f4*/ 	.word	0x000000ff
        /*00f8*/ 	.word	0x00000000
        /*00fc*/ 	.short	0x0100
        /*00fe*/ 	.byte	0x06
	.zero		1


	//   ....[1]....
        /*0100*/ 	.word	0x00000660
        /*0104*/ 	.word	0x000000ff
        /*0108*/ 	.word	0x00000090
        /*010c*/ 	.short	0x0100
        /*010e*/ 	.byte	0x06
	.zero		1


	//   ....[2]....
        /*0110*/ 	.word	0x00000670
        /*0114*/ 	.word	0x000000ff
        /*0118*/ 	.word	0x00000008
        /*011c*/ 	.short	0x0100
        /*011e*/ 	.byte	0x06
	.zero		1


	//   ....[3]....
        /*0120*/ 	.word	0x00000680
        /*0124*/ 	.word	0x000000ff
        /*0128*/ 	.word	0x00000098
        /*012c*/ 	.short	0x0100
        /*012e*/ 	.byte	0x06
	.zero		1


	//   ....[4]....
        /*0130*/ 	.word	0x00000690
        /*0134*/ 	.word	0x000000ff
        /*0138*/ 	.word	0x00000010
        /*013c*/ 	.short	0x0100
        /*013e*/ 	.byte	0x06
	.zero		1


	//   ....[5]....
        /*0140*/ 	.word	0x000006a0
        /*0144*/ 	.word	0x000000ff
        /*0148*/ 	.word	0x000000a0
        /*014c*/ 	.short	0x0100
        /*014e*/ 	.byte	0x06
	.zero		1


	//   ....[6]....
        /*0150*/ 	.word	0x000006b0
        /*0154*/ 	.word	0x000000ff
        /*0158*/ 	.word	0x00000018
        /*015c*/ 	.short	0x0100
        /*015e*/ 	.byte	0x06
	.zero		1


	//   ....[7]....
        /*0160*/ 	.word	0x000006c0
        /*0164*/ 	.word	0x000000ff
        /*0168*/ 	.word	0x000000a8
        /*016c*/ 	.short	0x0100
        /*016e*/ 	.byte	0x06
	.zero		1


	//   ....[8]....
        /*0170*/ 	.word	0x000006d0
        /*0174*/ 	.word	0x000000ff
        /*0178*/ 	.word	0x00000020
        /*017c*/ 	.short	0x0100
        /*017e*/ 	.byte	0x06
	.zero		1


	//   ....[9]....
        /*0180*/ 	.word	0x000006e0
        /*0184*/ 	.word	0x000000ff
        /*0188*/ 	.word	0x000000b0
        /*018c*/ 	.short	0x0100
        /*018e*/ 	.byte	0x06
	.zero		1


	//   ....[10]....
        /*0190*/ 	.word	0x000006f0
        /*0194*/ 	.word	0x000000ff
        /*0198*/ 	.word	0x00000028
        /*019c*/ 	.short	0x0100
        /*019e*/ 	.byte	0x06
	.zero		1


	//   ....[11]....
        /*01a0*/ 	.word	0x00000700
        /*01a4*/ 	.word	0x000000ff
        /*01a8*/ 	.word	0x000000b8
        /*01ac*/ 	.short	0x0100
        /*01ae*/ 	.byte	0x06
	.zero		1


	//   ....[12]....
        /*01b0*/ 	.word	0x00000710
        /*01b4*/ 	.word	0x000000ff
        /*01b8*/ 	.word	0x00000030
        /*01bc*/ 	.short	0x0100
        /*01be*/ 	.byte	0x06
	.zero		1


	//   ....[13]....
        /*01c0*/ 	.word	0x00000720
        /*01c4*/ 	.word	0x000000ff
        /*01c8*/ 	.word	0x000000c0
        /*01cc*/ 	.short	0x0100
        /*01ce*/ 	.byte	0x06
	.zero		1


	//   ....[14]....
        /*01d0*/ 	.word	0x00000730
        /*01d4*/ 	.word	0x000000ff
        /*01d8*/ 	.word	0x00000038
        /*01dc*/ 	.short	0x0100
        /*01de*/ 	.byte	0x06
	.zero		1


	//   ....[15]....
        /*01e0*/ 	.word	0x00000740
        /*01e4*/ 	.word	0x000000ff
        /*01e8*/ 	.word	0x000000c8
        /*01ec*/ 	.short	0x0100
        /*01ee*/ 	.byte	0x06
	.zero		1


	//   ....[16]....
        /*01f0*/ 	.word	0x00000750
        /*01f4*/ 	.word	0x000000ff
        /*01f8*/ 	.word	0x00000040
        /*01fc*/ 	.short	0x0100
        /*01fe*/ 	.byte	0x06
	.zero		1


	//   ....[17]....
        /*0200*/ 	.word	0x00000760
        /*0204*/ 	.word	0x000000ff
        /*0208*/ 	.word	0x000000d0
        /*020c*/ 	.short	0x0100
        /*020e*/ 	.byte	0x06
	.zero		1


	//   ....[18]....
        /*0210*/ 	.word	0x00000770
        /*0214*/ 	.word	0x000000ff
        /*0218*/ 	.word	0x00000048
        /*021c*/ 	.short	0x0100
        /*021e*/ 	.byte	0x06
	.zero		1


	//   ....[19]....
        /*0220*/ 	.word	0x00000780
        /*0224*/ 	.word	0x000000ff
        /*0228*/ 	.word	0x000000d8
        /*022c*/ 	.short	0x0100
        /*022e*/ 	.byte	0x06
	.zero		1


	//   ....[20]....
        /*0230*/ 	.word	0x00000790
        /*0234*/ 	.word	0x000000ff
        /*0238*/ 	.word	0x00000050
        /*023c*/ 	.short	0x0100
        /*023e*/ 	.byte	0x06
	.zero		1


	//   ....[21]....
        /*0240*/ 	.word	0x000007a0
        /*0244*/ 	.word	0x000000ff
        /*0248*/ 	.word	0x000000e0
        /*024c*/ 	.short	0x0100
        /*024e*/ 	.byte	0x06
	.zero		1


	//   ....[22]....
        /*0250*/ 	.word	0x000007b0
        /*0254*/ 	.word	0x000000ff
        /*0258*/ 	.word	0x00000058
        /*025c*/ 	.short	0x0100
        /*025e*/ 	.byte	0x06
	.zero		1


	//   ....[23]....
        /*0260*/ 	.word	0x000007c0
        /*0264*/ 	.word	0x000000ff
        /*0268*/ 	.word	0x000000e8
        /*026c*/ 	.short	0x0100
        /*026e*/ 	.byte	0x06
	.zero		1


	//   ....[24]....
        /*0270*/ 	.word	0x000007d0
        /*0274*/ 	.word	0x000000ff
        /*0278*/ 	.word	0x00000060
        /*027c*/ 	.short	0x0100
        /*027e*/ 	.byte	0x06
	.zero		1


	//   ....[25]....
        /*0280*/ 	.word	0x000007e0
        /*0284*/ 	.word	0x000000ff
        /*0288*/ 	.word	0x000000f0
        /*028c*/ 	.short	0x0100
        /*028e*/ 	.byte	0x06
	.zero		1


	//   ....[26]....
        /*0290*/ 	.word	0x000007f0
        /*0294*/ 	.word	0x000000ff
        /*0298*/ 	.word	0x00000068
        /*029c*/ 	.short	0x0100
        /*029e*/ 	.byte	0x06
	.zero		1


	//   ....[27]....
        /*02a0*/ 	.word	0x00000800
        /*02a4*/ 	.word	0x000000ff
        /*02a8*/ 	.word	0x000000f8
        /*02ac*/ 	.short	0x0100
        /*02ae*/ 	.byte	0x06
	.zero		1


	//   ....[28]....
        /*02b0*/ 	.word	0x00000810
        /*02b4*/ 	.word	0x000000ff
        /*02b8*/ 	.word	0x00000070
        /*02bc*/ 	.short	0x0100
        /*02be*/ 	.byte	0x06
	.zero		1


	//   ....[29]....
        /*02c0*/ 	.word	0x00000820
        /*02c4*/ 	.word	0x000000ff
        /*02c8*/ 	.word	0x00000100
        /*02cc*/ 	.short	0x0100
        /*02ce*/ 	.byte	0x06
	.zero		1


	//   ....[30]....
        /*02d0*/ 	.word	0x00000830
        /*02d4*/ 	.word	0x000000ff
        /*02d8*/ 	.word	0x00000078
        /*02dc*/ 	.short	0x0100
        /*02de*/ 	.byte	0x06
	.zero		1


	//   ....[31]....
        /*02e0*/ 	.word	0x00000840
        /*02e4*/ 	.word	0x000000ff
        /*02e8*/ 	.word	0x00000108
        /*02ec*/ 	.short	0x0100
        /*02ee*/ 	.byte	0x06
	.zero		1


	//   ....[32]....
        /*02f0*/ 	.word	0x00000850
        /*02f4*/ 	.word	0x000000ff
        /*02f8*/ 	.word	0x00000080
        /*02fc*/ 	.short	0x0100
        /*02fe*/ 	.byte	0x06
	.zero		1


	//   ....[33]....
        /*0300*/ 	.word	0x00000860
        /*0304*/ 	.word	0x000000ff
        /*0308*/ 	.word	0x00000110
        /*030c*/ 	.short	0x0100
        /*030e*/ 	.byte	0x06
	.zero		1


	//   ....[34]....
        /*0310*/ 	.word	0x00000870
        /*0314*/ 	.word	0x000000ff
        /*0318*/ 	.word	0x00000088
        /*031c*/ 	.short	0x0100
        /*031e*/ 	.byte	0x06
	.zero		1


	//   ....[35]....
        /*0320*/ 	.word	0x00000880
        /*0324*/ 	.word	0x000000ff
        /*0328*/ 	.word	0x00000118
        /*032c*/ 	.short	0x0100
        /*032e*/ 	.byte	0x06
	.zero		1


	//   ....[36]....
        /*0330*/ 	.word	0x000009b0
        /*0334*/ 	.word	0x000000ff
        /*0338*/ 	.word	0x00000120
        /*033c*/ 	.short	0x0100
        /*033e*/ 	.byte	0x06
	.zero		1


	//   ....[37]....
        /*0340*/ 	.word	0x000009c0
        /*0344*/ 	.word	0x000000ff
        /*0348*/ 	.word	0x00000128
        /*034c*/ 	.short	0x0100
        /*034e*/ 	.byte	0x06
	.zero		1


	//   ....[38]....
        /*0350*/ 	.word	0x00000aa0
        /*0354*/ 	.word	0x000000ff
        /*0358*/ 	.word	0x00000130
        /*035c*/ 	.short	0x0100
        /*035e*/ 	.byte	0x05
	.zero		1


	//   ....[39]....
        /*0360*/ 	.word	0x00000ab0
        /*0364*/ 	.word	0x000000ff
        /*0368*/ 	.word	0x00000138
        /*036c*/ 	.short	0x0100
        /*036e*/ 	.byte	0x05
	.zero		1


	//   ....[40]....
        /*0370*/ 	.word	0x00000be0
        /*0374*/ 	.word	0x000000ff
        /*0378*/ 	.word	0x00000140
        /*037c*/ 	.short	0x0100
        /*037e*/ 	.byte	0x05
	.zero		1


	//   ....[41]....
        /*0380*/ 	.word	0x00000bf0
        /*0384*/ 	.word	0x000000ff
        /*0388*/ 	.word	0x00000150
        /*038c*/ 	.short	0x0100
        /*038e*/ 	.byte	0x05
	.zero		1


	//   ....[42]....
        /*0390*/ 	.word	0x00000c00
        /*0394*/ 	.word	0x000000ff
        /*0398*/ 	.word	0x00000148
        /*039c*/ 	.short	0x0100
        /*039e*/ 	.byte	0x05
	.zero		1


	//   ....[43]....
        /*03a0*/ 	.word	0x00000c10
        /*03a4*/ 	.word	0x000000ff
        /*03a8*/ 	.word	0x00000158
        /*03ac*/ 	.short	0x0100
        /*03ae*/ 	.byte	0x05
	.zero		1


	//   ....[44]....
        /*03b0*/ 	.word	0x00000d30
        /*03b4*/ 	.word	0x000000ff
        /*03b8*/ 	.word	0x00000160
        /*03bc*/ 	.short	0x0100
        /*03be*/ 	.byte	0x06
	.zero		1


	//   ....[45]....
        /*03c0*/ 	.word	0x00000d40
        /*03c4*/ 	.word	0x000000ff
        /*03c8*/ 	.word	0x00000180
        /*03cc*/ 	.short	0x0100
        /*03ce*/ 	.byte	0x06
	.zero		1


	//   ....[46]....
        /*03d0*/ 	.word	0x00000d50
        /*03d4*/ 	.word	0x000000ff
        /*03d8*/ 	.word	0x00000168
        /*03dc*/ 	.short	0x0100
        /*03de*/ 	.byte	0x06
	.zero		1


	//   ....[47]....
        /*03e0*/ 	.word	0x00000d60
        /*03e4*/ 	.word	0x000000ff
        /*03e8*/ 	.word	0x00000188
        /*03ec*/ 	.short	0x0100
        /*03ee*/ 	.byte	0x06
	.zero		1


	//   ....[48]....
        /*03f0*/ 	.word	0x00000d70
        /*03f4*/ 	.word	0x000000ff
        /*03f8*/ 	.word	0x00000170
        /*03fc*/ 	.short	0x0100
        /*03fe*/ 	.byte	0x06
	.zero		1


	//   ....[49]....
        /*0400*/ 	.word	0x00000d80
        /*0404*/ 	.word	0x000000ff
        /*0408*/ 	.word	0x00000190
        /*040c*/ 	.short	0x0100
        /*040e*/ 	.byte	0x06
	.zero		1


	//   ....[50]....
        /*0410*/ 	.word	0x00000d90
        /*0414*/ 	.word	0x000000ff
        /*0418*/ 	.word	0x00000178
        /*041c*/ 	.short	0x0100
        /*041e*/ 	.byte	0x06
	.zero		1


	//   ....[51]....
        /*0420*/ 	.word	0x00000da0
        /*0424*/ 	.word	0x000000ff
        /*0428*/ 	.word	0x00000198
        /*042c*/ 	.short	0x0100
        /*042e*/ 	.byte	0x06
	.zero		1


	//   ....[52]....
        /*0430*/ 	.word	0x00000e90
        /*0434*/ 	.word	0x000000ff
        /*0438*/ 	.word	0x000001a0
        /*043c*/ 	.short	0x0100
        /*043e*/ 	.byte	0x05
	.zero		1


	//   ....[53]....
        /*0440*/ 	.word	0x00000ea0
        /*0444*/ 	.word	0x000000ff
        /*0448*/ 	.word	0x000001b0
        /*044c*/ 	.short	0x0100
        /*044e*/ 	.byte	0x05
	.zero		1


	//   ....[54]....
        /*0450*/ 	.word	0x00000eb0
        /*0454*/ 	.word	0x000000ff
        /*0458*/ 	.word	0x000001a8
        /*045c*/ 	.short	0x0100
        /*045e*/ 	.byte	0x05
	.zero		1


	//   ....[55]....
        /*0460*/ 	.word	0x00000ec0
        /*0464*/ 	.word	0x000000ff
        /*0468*/ 	.word	0x000001b8
        /*046c*/ 	.short	0x0100
        /*046e*/ 	.byte	0x05
	.zero		1


	//   ....[56]....
        /*0470*/ 	.word	0x00000fc0
        /*0474*/ 	.word	0x000000ff
        /*0478*/ 	.word	0x000001c0
        /*047c*/ 	.short	0x0100
        /*047e*/ 	.byte	0x04
	.zero		1


	//   ....[57]....
        /*0480*/ 	.word	0x00001b60
        /*0484*/ 	.word	0x00000000
        /*0488*/ 	.word	0x000001b0
        /*048c*/ 	.short	0x010a
        /*048e*/ 	.byte	0xff
	.zero		1


	//   ....[58]....
        /*0490*/ 	.word	0x00001b90
        /*0494*/ 	.word	0x00000000
        /*0498*/ 	.word	0x000001a0
        /*049c*/ 	.short	0x0101
        /*049e*/ 	.byte	0xff
	.zero		1


	//   ....[59]....
        /*04a0*/ 	.word	0x00001c50
        /*04a4*/ 	.word	0x000000ff
        /*04a8*/ 	.word	0x00000090
        /*04ac*/ 	.short	0x010a
        /*04ae*/ 	.byte	0x04
	.zero		1


	//   ....[60]....
        /*04b0*/ 	.word	0x00001d00
        /*04b4*/ 	.word	0x000000ff
        /*04b8*/ 	.word	0x00000090
        /*04bc*/ 	.short	0x010a
        /*04be*/ 	.byte	0x21
	.zero		1


	//   ....[61]....
        /*04c0*/ 	.word	0x00001ec0
        /*04c4*/ 	.word	0x000000ff
        /*04c8*/ 	.word	0x00000090
        /*04cc*/ 	.short	0x010a
        /*04ce*/ 	.byte	0x04
	.zero		1


	//   ....[62]....
        /*04d0*/ 	.word	0x00001fc0
        /*04d4*/ 	.word	0x000000ff
        /*04d8*/ 	.word	0x00000138
        /*04dc*/ 	.short	0x0101
        /*04de*/ 	.byte	0x0f
	.zero		1


	//   ....[63]....
        /*04e0*/ 	.word	0x00001fe0
        /*04e4*/ 	.word	0x000000ff
        /*04e8*/ 	.word	0x00000090
        /*04ec*/ 	.short	0x010a
        /*04ee*/ 	.byte	0x05
	.zero		1


	//   ....[64]....
        /*04f0*/ 	.word	0x00002060
        /*04f4*/ 	.word	0x000000ff
        /*04f8*/ 	.word	0x00000090
        /*04fc*/ 	.short	0x010a
        /*04fe*/ 	.byte	0x21
	.zero		1


	//   ....[65]....
        /*0500*/ 	.word	0x000021f0
        /*0504*/ 	.word	0x000000ff
        /*0508*/ 	.word	0x00000090
        /*050c*/ 	.short	0x010a
        /*050e*/ 	.byte	0x06
	.zero		1


	//   ....[66]....
        /*0510*/ 	.word	0x00002320
        /*0514*/ 	.word	0x00000003
        /*0518*/ 	.word	0x00000140
        /*051c*/ 	.short	0x010a
        /*051e*/ 	.byte	0xff
	.zero		1


	//   ....[67]....
        /*0520*/ 	.word	0x00002470
        /*0524*/ 	.word	0x00000000
        /*0528*/ 	.word	0x00000000
        /*052c*/ 	.short	0x0101
        /*052e*/ 	.byte	0xff
	.zero		1


	//   ....[68]....
        /*0530*/ 	.word	0x00002990
        /*0534*/ 	.word	0x000000ff
        /*0538*/ 	.word	0x00000000
        /*053c*/ 	.short	0x010a
        /*053e*/ 	.byte	0x04
	.zero		1


	//   ....[69]....
        /*0540*/ 	.word	0x00002a20
        /*0544*/ 	.word	0x000000ff
        /*0548*/ 	.word	0x00000000
        /*054c*/ 	.short	0x010a
        /*054e*/ 	.byte	0x04
	.zero		1


	//   ....[70]....
        /*0550*/ 	.word	0x00002ab0
        /*0554*/ 	.word	0x000000ff
        /*0558*/ 	.word	0x00000000
        /*055c*/ 	.short	0x010a
        /*055e*/ 	.byte	0x04
	.zero		1


	//   ....[71]....
        /*0560*/ 	.word	0x00002b40
        /*0564*/ 	.word	0x000000ff
        /*0568*/ 	.word	0x00000000
        /*056c*/ 	.short	0x010a
        /*056e*/ 	.byte	0x04
	.zero		1


	//   ....[72]....
        /*0570*/ 	.word	0x00002bd0
        /*0574*/ 	.word	0x000000ff
        /*0578*/ 	.word	0x00000000
        /*057c*/ 	.short	0x010a
        /*057e*/ 	.byte	0x04
	.zero		1


	//   ....[73]....
        /*0580*/ 	.word	0x00002c60
        /*0584*/ 	.word	0x000000ff
        /*0588*/ 	.word	0x00000000
        /*058c*/ 	.short	0x010a
        /*058e*/ 	.byte	0x04
	.zero		1


	//   ....[74]....
        /*0590*/ 	.word	0x00002cf0
        /*0594*/ 	.word	0x000000ff
        /*0598*/ 	.word	0x00000000
        /*059c*/ 	.short	0x010a
        /*059e*/ 	.byte	0x04
	.zero		1


	//   ....[75]....
        /*05a0*/ 	.word	0x00002d80
        /*05a4*/ 	.word	0x000000ff
        /*05a8*/ 	.word	0x00000000
        /*05ac*/ 	.short	0x010a
        /*05ae*/ 	.byte	0x04
	.zero		1


	//   ....[76]....
        /*05b0*/ 	.word	0x00002e10
        /*05b4*/ 	.word	0x000000ff
        /*05b8*/ 	.word	0x00000000
        /*05bc*/ 	.short	0x010a
        /*05be*/ 	.byte	0x04
	.zero		1


	//   ....[77]....
        /*05c0*/ 	.word	0x00002ea0
        /*05c4*/ 	.word	0x000000ff
        /*05c8*/ 	.word	0x00000000
        /*05cc*/ 	.short	0x010a
        /*05ce*/ 	.byte	0x04
	.zero		1


	//   ....[78]....
        /*05d0*/ 	.word	0x00002f30
        /*05d4*/ 	.word	0x000000ff
        /*05d8*/ 	.word	0x00000000
        /*05dc*/ 	.short	0x010a
        /*05de*/ 	.byte	0x04
	.zero		1


	//   ....[79]....
        /*05e0*/ 	.word	0x00002fc0
        /*05e4*/ 	.word	0x000000ff
        /*05e8*/ 	.word	0x00000000
        /*05ec*/ 	.short	0x010a
        /*05ee*/ 	.byte	0x04
	.zero		1


	//   ....[80]....
        /*05f0*/ 	.word	0x00003050
        /*05f4*/ 	.word	0x000000ff
        /*05f8*/ 	.word	0x00000000
        /*05fc*/ 	.short	0x010a
        /*05fe*/ 	.byte	0x04
	.zero		1


	//   ....[81]....
        /*0600*/ 	.word	0x000030e0
        /*0604*/ 	.word	0x000000ff
        /*0608*/ 	.word	0x00000000
        /*060c*/ 	.short	0x010a
        /*060e*/ 	.byte	0x04
	.zero		1


	//   ....[82]....
        /*0610*/ 	.word	0x00003170
        /*0614*/ 	.word	0x000000ff
        /*0618*/ 	.word	0x00000000
        /*061c*/ 	.short	0x010a
        /*061e*/ 	.byte	0x04
	.zero		1


	//   ....[83]....
        /*0620*/ 	.word	0x00003200
        /*0624*/ 	.word	0x000000ff
        /*0628*/ 	.word	0x00000000
        /*062c*/ 	.short	0x010a
        /*062e*/ 	.byte	0x04
	.zero		1


	//   ....[84]....
        /*0630*/ 	.word	0x00003290
        /*0634*/ 	.word	0x000000ff
        /*0638*/ 	.word	0x00000000
        /*063c*/ 	.short	0x010a
        /*063e*/ 	.byte	0x04
	.zero		1


	//   ....[85]....
        /*0640*/ 	.word	0x00003330
        /*0644*/ 	.word	0x00000000
        /*0648*/ 	.word	0x00000000
        /*064c*/ 	.short	0x010a
        /*064e*/ 	.byte	0xff
	.zero		1


	//   ....[86]....
        /*0650*/ 	.word	0x00003450
        /*0654*/ 	.word	0x00000002
        /*0658*/ 	.word	0x000001a0
        /*065c*/ 	.short	0x010a
        /*065e*/ 	.byte	0xff
	.zero		1


	//   ....[87]....
        /*0660*/ 	.word	0x000034c0
        /*0664*/ 	.word	0x00000002
        /*0668*/ 	.word	0x00000000
        /*066c*/ 	.short	0x0101
        /*066e*/ 	.byte	0xff
	.zero		1


	//   ....[88]....
        /*0670*/ 	.word	0x000034e0
        /*0674*/ 	.word	0x000000ff
        /*0678*/ 	.word	0x00000150
        /*067c*/ 	.short	0x010a
        /*067e*/ 	.byte	0x05
	.zero		1


	//   ....[89]....
        /*0680*/ 	.word	0x00003600
        /*0684*/ 	.word	0x00000002
        /*0688*/ 	.word	0x00000140
        /*068c*/ 	.short	0x010a
        /*068e*/ 	.byte	0xff
	.zero		1


	//   ....[90]....
        /*0690*/ 	.word	0x00003700
        /*0694*/ 	.word	0x00000002
        /*0698*/ 	.word	0x00000000
        /*069c*/ 	.short	0x0101
        /*069e*/ 	.byte	0xff
	.zero		1


	//   ....[91]....
        /*06a0*/ 	.word	0x00003790
        /*06a4*/ 	.word	0x000000ff
        /*06a8*/ 	.word	0x00000150
        /*06ac*/ 	.short	0x0106
        /*06ae*/ 	.byte	0x05
	.zero		1


	//   ....[92]....
        /*06b0*/ 	.word	0x000037b0
        /*06b4*/ 	.word	0x000000ff
        /*06b8*/ 	.word	0x00000150
        /*06bc*/ 	.short	0x010a
        /*06be*/ 	.byte	0x05
	.zero		1


	//   ....[93]....
        /*06c0*/ 	.word	0x00003840
        /*06c4*/ 	.word	0x000000ff
        /*06c8*/ 	.word	0x00000150
        /*06cc*/ 	.short	0x0106
        /*06ce*/ 	.byte	0x04
	.zero		1


	//   ....[94]....
        /*06d0*/ 	.word	0x00003880
        /*06d4*/ 	.word	0x00000000
        /*06d8*/ 	.word	0x00000150
        /*06dc*/ 	.short	0x010a
        /*06de*/ 	.byte	0xff
	.zero		1


	//   ....[95]....
        /*06e0*/ 	.word	0x00003ac0
        /*06e4*/ 	.word	0x000000ff
        /*06e8*/ 	.word	0x00000008
        /*06ec*/ 	.short	0x010a
        /*06ee*/ 	.byte	0x04
	.zero		1


	//   ....[96]....
        /*06f0*/ 	.word	0x00003ae0
        /*06f4*/ 	.word	0x000000ff
        /*06f8*/ 	.word	0x00000008
        /*06fc*/ 	.short	0x010a
        /*06fe*/ 	.byte	0x04
	.zero		1


	//   ....[97]....
        /*0700*/ 	.word	0x00003c70
        /*0704*/ 	.word	0x000000ff
        /*0708*/ 	.word	0x00000008
        /*070c*/ 	.short	0x010a
        /*070e*/ 	.byte	0x04
	.zero		1


	//   ....[98]....
        /*0710*/ 	.word	0x00003c90
        /*0714*/ 	.word	0x000000ff
        /*0718*/ 	.word	0x00000008
        /*071c*/ 	.short	0x010a
        /*071e*/ 	.byte	0x04
	.zero		1


	//   ....[99]....
        /*0720*/ 	.word	0x00003d50
        /*0724*/ 	.word	0x000000ff
        /*0728*/ 	.word	0x00000000
        /*072c*/ 	.short	0x0101
        /*072e*/ 	.byte	0x05
	.zero		1


	//   ....[100]....
        /*0730*/ 	.word	0x00004090
        /*0734*/ 	.word	0x00000000
        /*0738*/ 	.word	0x00000140
        /*073c*/ 	.short	0x010a
        /*073e*/ 	.byte	0xff
	.zero		1


	//   ....[101]....
        /*0740*/ 	.word	0x00004150
        /*0744*/ 	.word	0x00000000
        /*0748*/ 	.word	0x00000000
        /*074c*/ 	.short	0x0101
        /*074e*/ 	.byte	0xff
	.zero		1


	//   ....[102]....
        /*0750*/ 	.word	0x00004210
        /*0754*/ 	.word	0x000000ff
        /*0758*/ 	.word	0x00000000
        /*075c*/ 	.short	0x010a
        /*075e*/ 	.byte	0x06
	.zero		1


	//   ....[103]....
        /*0760*/ 	.word	0x00004220
        /*0764*/ 	.word	0x000000ff
        /*0768*/ 	.word	0x00000180
        /*076c*/ 	.short	0x010a
        /*076e*/ 	.byte	0x07
	.zero		1


	//   ....[104]....
        /*0770*/ 	.word	0x000042d0
        /*0774*/ 	.word	0x000000ff
        /*0778*/ 	.word	0x00000000
        /*077c*/ 	.short	0x010a
        /*077e*/ 	.byte	0x06
	.zero		1


	//   ....[105]....
        /*0780*/ 	.word	0x00004400
        /*0784*/ 	.word	0x000000ff
        /*0788*/ 	.word	0x00000000
        /*078c*/ 	.short	0x010a
        /*078e*/ 	.byte	0x1e
	.zero		1


	//   ....[106]....
        /*0790*/ 	.word	0x00004700
        /*0794*/ 	.word	0x000000ff
        /*0798*/ 	.word	0x00000000
        /*079c*/ 	.short	0x010a
        /*079e*/ 	.byte	0x07
	.zero		1


	//   ....[107]....
        /*07a0*/ 	.word	0x00004790
        /*07a4*/ 	.word	0x000000ff
        /*07a8*/ 	.word	0x00000000
        /*07ac*/ 	.short	0x010a
        /*07ae*/ 	.byte	0x07
	.zero		1


	//   ....[108]....
        /*07b0*/ 	.word	0x00004820
        /*07b4*/ 	.word	0x000000ff
        /*07b8*/ 	.word	0x00000000
        /*07bc*/ 	.short	0x010a
        /*07be*/ 	.byte	0x07
	.zero		1


	//   ....[109]....
        /*07c0*/ 	.word	0x000048c0
        /*07c4*/ 	.word	0x00000000
        /*07c8*/ 	.word	0x00000000
        /*07cc*/ 	.short	0x010a
        /*07ce*/ 	.byte	0xff
	.zero		1


	//   ....[110]....
        /*07d0*/ 	.word	0x00004900
        /*07d4*/ 	.word	0x00000000
        /*07d8*/ 	.word	0x00000000
        /*07dc*/ 	.short	0x010a
        /*07de*/ 	.byte	0xff
	.zero		1


	//   ....[111]....
        /*07e0*/ 	.word	0x00004970
        /*07e4*/ 	.word	0x000000ff
        /*07e8*/ 	.word	0x00000000
        /*07ec*/ 	.short	0x0101
        /*07ee*/ 	.byte	0x06
	.zero		1


	//   ....[112]....
        /*07f0*/ 	.word	0x000049b0
        /*07f4*/ 	.word	0x000000ff
        /*07f8*/ 	.word	0x000001c0
        /*07fc*/ 	.short	0x010a
        /*07fe*/ 	.byte	0x05
	.zero		1


	//   ....[113]....
        /*0800*/ 	.word	0x00004a00
        /*0804*/ 	.word	0x000000ff
        /*0808*/ 	.word	0x00000000
        /*080c*/ 	.short	0x0101
        /*080e*/ 	.byte	0x06
	.zero		1


	//   ....[114]....
        /*0810*/ 	.word	0x00004e60
        /*0814*/ 	.word	0x00000007
        /*0818*/ 	.word	0x00000140
        /*081c*/ 	.short	0x010a
        /*081e*/ 	.byte	0xff
	.zero		1


	//   ....[115]....
        /*0820*/ 	.word	0x00004fd0
        /*0824*/ 	.word	0x00000000
        /*0828*/ 	.word	0x00000000
        /*082c*/ 	.short	0x0101
        /*082e*/ 	.byte	0xff
	.zero		1


	//   ....[116]....
        /*0830*/ 	.word	0x000053e0
        /*0834*/ 	.word	0x000000ff
        /*0838*/ 	.word	0x00000138
        /*083c*/ 	.short	0x010a
        /*083e*/ 	.byte	0x13
	.zero		1


	//   ....[117]....
        /*0840*/ 	.word	0x00005550
        /*0844*/ 	.word	0x000000ff
        /*0848*/ 	.word	0x00000128
        /*084c*/ 	.short	0x010a
        /*084e*/ 	.byte	0x13
	.zero		1


	//   ....[118]....
        /*0850*/ 	.word	0x00005760
        /*0854*/ 	.word	0x000000ff
        /*0858*/ 	.word	0x00000120
        /*085c*/ 	.short	0x010b
        /*085e*/ 	.byte	0x13
	.zero		1


	//   ....[119]....
        /*0860*/ 	.word	0x00005770
        /*0864*/ 	.word	0x000000ff
        /*0868*/ 	.word	0x00000000
        /*086c*/ 	.short	0x0101
        /*086e*/ 	.byte	0x36
	.zero		1


	//   ....[120]....
        /*0870*/ 	.word	0x000057b0
        /*0874*/ 	.word	0x00000000
        /*0878*/ 	.word	0x00000128
        /*087c*/ 	.short	0x010a
        /*087e*/ 	.byte	0xff
	.zero		1


	//   ....[121]....
        /*0880*/ 	.word	0x00005b00
        /*0884*/ 	.word	0x00000003
        /*0888*/ 	.word	0x00000140
        /*088c*/ 	.short	0x010a
        /*088e*/ 	.byte	0xff
	.zero		1


	//   ....[122]....
        /*0890*/ 	.word	0x00005c80
        /*0894*/ 	.word	0x00000000
        /*0898*/ 	.word	0x00000000
        /*089c*/ 	.short	0x0101
        /*089e*/ 	.byte	0xff
	.zero		1


	//   ....[123]....
        /*08a0*/ 	.word	0x00006640
        /*08a4*/ 	.word	0x000000ff
        /*08a8*/ 	.word	0x00000120
        /*08ac*/ 	.short	0x010a
        /*08ae*/ 	.byte	0x39
	.zero		1


	//   ....[124]....
        /*08b0*/ 	.word	0x00006650
        /*08b4*/ 	.word	0x00000052
        /*08b8*/ 	.word	0x00000160
        /*08bc*/ 	.short	0x010a
        /*08be*/ 	.byte	0xff
	.zero		1


	//   ....[125]....
        /*08c0*/ 	.word	0x000067a0
        /*08c4*/ 	.word	0x000000ff
        /*08c8*/ 	.word	0x00000120
        /*08cc*/ 	.short	0x010a
        /*08ce*/ 	.byte	0x39
	.zero		1


	//   ....[126]....
        /*08d0*/ 	.word	0x00006880
        /*08d4*/ 	.word	0x000000ff
        /*08d8*/ 	.word	0x00000000
        /*08dc*/ 	.short	0x0101
        /*08de*/ 	.byte	0x04
	.zero		1


	//   ....[127]....
        /*08e0*/ 	.word	0x000068e0
        /*08e4*/ 	.word	0x00000052
        /*08e8*/ 	.word	0x00000160
        /*08ec*/ 	.short	0x010a
        /*08ee*/ 	.byte	0xff
	.zero		1


	//   ....[128]....
        /*08f0*/ 	.word	0x00006cc0
        /*08f4*/ 	.word	0x00000052
        /*08f8*/ 	.word	0x00000000
        /*08fc*/ 	.short	0x0101
        /*08fe*/ 	.byte	0xff
	.zero		1


	//   ....[129]....
        /*0900*/ 	.word	0x00007510
        /*0904*/ 	.word	0x00000000
        /*0908*/ 	.word	0x000001b0
        /*090c*/ 	.short	0x010a
        /*090e*/ 	.byte	0xff
	.zero		1


	//   ....[130]....
        /*0910*/ 	.word	0x00007570
        /*0914*/ 	.word	0x00000000
        /*0918*/ 	.word	0x00000090
        /*091c*/ 	.short	0x010a
        /*091e*/ 	.byte	0xff
	.zero		1


	//   ....[131]....
        /*0920*/ 	.word	0x000075d0
        /*0924*/ 	.word	0x00000000
        /*0928*/ 	.word	0x00000090
        /*092c*/ 	.short	0x010a
        /*092e*/ 	.byte	0xff
	.zero		1


	//   ....[132]....
        /*0930*/ 	.word	0x00007620
        /*0934*/ 	.word	0x00000003
        /*0938*/ 	.word	0x00000140
        /*093c*/ 	.short	0x010a
        /*093e*/ 	.byte	0xff
	.zero		1


	//   ....[133]....
        /*0940*/ 	.word	0x00007680
        /*0944*/ 	.word	0x00000000
        /*0948*/ 	.word	0x00000000
        /*094c*/ 	.short	0x010a
        /*094e*/ 	.byte	0xff
	.zero		1


	//   ....[134]....
        /*0950*/ 	.word	0x000076e0
        /*0954*/ 	.word	0x00000000
        /*0958*/ 	.word	0x00000000
        /*095c*/ 	.short	0x010a
        /*095e*/ 	.byte	0xff
	.zero		1


	//   ....[135]....
        /*0960*/ 	.word	0x00007740
        /*0964*/ 	.word	0x00000000
        /*0968*/ 	.word	0x00000000
        /*096c*/ 	.short	0x010a
        /*096e*/ 	.byte	0xff
	.zero		1


	//   ....[136]....
        /*0970*/ 	.word	0x000077a0
        /*0974*/ 	.word	0x00000000
        /*0978*/ 	.word	0x00000000
        /*097c*/ 	.short	0x010a
        /*097e*/ 	.byte	0xff
	.zero		1


	//   ....[137]....
        /*0980*/ 	.word	0x00007800
        /*0984*/ 	.word	0x00000000
        /*0988*/ 	.word	0x00000000
        /*098c*/ 	.short	0x010a
        /*098e*/ 	.byte	0xff
	.zero		1


	//   ....[138]....
        /*0990*/ 	.word	0x00007860
        /*0994*/ 	.word	0x00000000
        /*0998*/ 	.word	0x00000000
        /*099c*/ 	.short	0x010a
        /*099e*/ 	.byte	0xff
	.zero		1


	//   ....[139]....
        /*09a0*/ 	.word	0x000078c0
        /*09a4*/ 	.word	0x00000000
        /*09a8*/ 	.word	0x00000000
        /*09ac*/ 	.short	0x010a
        /*09ae*/ 	.byte	0xff
	.zero		1


	//   ....[140]....
        /*09b0*/ 	.word	0x00007920
        /*09b4*/ 	.word	0x00000000
        /*09b8*/ 	.word	0x00000000
        /*09bc*/ 	.short	0x010a
        /*09be*/ 	.byte	0xff
	.zero		1


	//   ....[141]....
        /*09c0*/ 	.word	0x00007980
        /*09c4*/ 	.word	0x00000000
        /*09c8*/ 	.word	0x00000000
        /*09cc*/ 	.short	0x010a
        /*09ce*/ 	.byte	0xff
	.zero		1


	//   ....[142]....
        /*09d0*/ 	.word	0x000079e0
        /*09d4*/ 	.word	0x00000000
        /*09d8*/ 	.word	0x00000000
        /*09dc*/ 	.short	0x010a
        /*09de*/ 	.byte	0xff
	.zero		1


	//   ....[143]....
        /*09e0*/ 	.word	0x00007a40
        /*09e4*/ 	.word	0x00000000
        /*09e8*/ 	.word	0x00000000
        /*09ec*/ 	.short	0x010a
        /*09ee*/ 	.byte	0xff
	.zero		1


	//   ....[144]....
        /*09f0*/ 	.word	0x00007aa0
        /*09f4*/ 	.word	0x00000000
        /*09f8*/ 	.word	0x00000000
        /*09fc*/ 	.short	0x010a
        /*09fe*/ 	.byte	0xff
	.zero		1


	//   ....[145]....
        /*0a00*/ 	.word	0x00007b00
        /*0a04*/ 	.word	0x00000000
        /*0a08*/ 	.word	0x00000000
        /*0a0c*/ 	.short	0x010a
        /*0a0e*/ 	.byte	0xff
	.zero		1


	//   ....[146]....
        /*0a10*/ 	.word	0x00007b60
        /*0a14*/ 	.word	0x00000000
        /*0a18*/ 	.word	0x00000000
        /*0a1c*/ 	.short	0x010a
        /*0a1e*/ 	.byte	0xff
	.zero		1


	//   ....[147]....
        /*0a20*/ 	.word	0x00007bc0
        /*0a24*/ 	.word	0x00000000
        /*0a28*/ 	.word	0x00000000
        /*0a2c*/ 	.short	0x010a
        /*0a2e*/ 	.byte	0xff
	.zero		1


	//   ....[148]....
        /*0a30*/ 	.word	0x00007c20
        /*0a34*/ 	.word	0x00000000
        /*0a38*/ 	.word	0x00000000
        /*0a3c*/ 	.short	0x010a
        /*0a3e*/ 	.byte	0xff
	.zero		1


	//   ....[149]....
        /*0a40*/ 	.word	0x00007c80
        /*0a44*/ 	.word	0x00000000
        /*0a48*/ 	.word	0x00000000
        /*0a4c*/ 	.short	0x010a
        /*0a4e*/ 	.byte	0xff
	.zero		1


	//   ....[150]....
        /*0a50*/ 	.word	0x00007cd0
        /*0a54*/ 	.word	0x00000002
        /*0a58*/ 	.word	0x000001a0
        /*0a5c*/ 	.short	0x010a
        /*0a5e*/ 	.byte	0xff
	.zero		1


	//   ....[151]....
        /*0a60*/ 	.word	0x00007d30
        /*0a64*/ 	.word	0x00000002
        /*0a68*/ 	.word	0x00000150
        /*0a6c*/ 	.short	0x010a
        /*0a6e*/ 	.byte	0xff
	.zero		1


	//   ....[152]....
        /*0a70*/ 	.word	0x00007d80
        /*0a74*/ 	.word	0x00000002
        /*0a78*/ 	.word	0x00000140
        /*0a7c*/ 	.short	0x010a
        /*0a7e*/ 	.byte	0xff
	.zero		1


	//   ....[153]....
        /*0a80*/ 	.word	0x00007de0
        /*0a84*/ 	.word	0x00000000
        /*0a88*/ 	.word	0x00000150
        /*0a8c*/ 	.short	0x010a
        /*0a8e*/ 	.byte	0xff
	.zero		1


	//   ....[154]....
        /*0a90*/ 	.word	0x00007e40
        /*0a94*/ 	.word	0x00000005
        /*0a98*/ 	.word	0x00000008
        /*0a9c*/ 	.short	0x010a
        /*0a9e*/ 	.byte	0xff
	.zero		1


	//   ....[155]....
        /*0aa0*/ 	.word	0x00007f30
        /*0aa4*/ 	.word	0x00000000
        /*0aa8*/ 	.word	0x00000008
        /*0aac*/ 	.short	0x010a
        /*0aae*/ 	.byte	0xff
	.zero		1


	//   ....[156]....
        /*0ab0*/ 	.word	0x00007f80
        /*0ab4*/ 	.word	0x00000000
        /*0ab8*/ 	.word	0x00000140
        /*0abc*/ 	.short	0x010a
        /*0abe*/ 	.byte	0xff
	.zero		1


	//   ....[157]....
        /*0ac0*/ 	.word	0x00007fe0
        /*0ac4*/ 	.word	0x00000000
        /*0ac8*/ 	.word	0x00000180
        /*0acc*/ 	.short	0x010a
        /*0ace*/ 	.byte	0xff
	.zero		1


	//   ....[158]....
        /*0ad0*/ 	.word	0x00008040
        /*0ad4*/ 	.word	0x00000000
        /*0ad8*/ 	.word	0x00000000
        /*0adc*/ 	.short	0x010a
        /*0ade*/ 	.byte	0xff
	.zero		1


	//   ....[159]....
        /*0ae0*/ 	.word	0x000080a0
        /*0ae4*/ 	.word	0x00000000
        /*0ae8*/ 	.word	0x00000000
        /*0aec*/ 	.short	0x010a
        /*0aee*/ 	.byte	0xff
	.zero		1


	//   ....[160]....
        /*0af0*/ 	.word	0x00008100
        /*0af4*/ 	.word	0x00000000
        /*0af8*/ 	.word	0x00000000
        /*0afc*/ 	.short	0x010a
        /*0afe*/ 	.byte	0xff
	.zero		1


	//   ....[161]....
        /*0b00*/ 	.word	0x00008160
        /*0b04*/ 	.word	0x00000000
        /*0b08*/ 	.word	0x00000000
        /*0b0c*/ 	.short	0x010a
        /*0b0e*/ 	.byte	0xff
	.zero		1


	//   ....[162]....
        /*0b10*/ 	.word	0x000081c0
        /*0b14*/ 	.word	0x00000000
        /*0b18*/ 	.word	0x000001c0
        /*0b1c*/ 	.short	0x010a
        /*0b1e*/ 	.byte	0xff
	.zero		1


	//   ....[163]....
        /*0b20*/ 	.word	0x00008210
        /*0b24*/ 	.word	0x00000007
        /*0b28*/ 	.word	0x00000140
        /*0b2c*/ 	.short	0x010a
        /*0b2e*/ 	.byte	0xff
	.zero		1


	//   ....[164]....
        /*0b30*/ 	.word	0x00008270
        /*0b34*/ 	.word	0x00000000
        /*0b38*/ 	.word	0x00000138
        /*0b3c*/ 	.short	0x010a
        /*0b3e*/ 	.byte	0xff
	.zero		1


	//   ....[165]....
        /*0b40*/ 	.word	0x000082d0
        /*0b44*/ 	.word	0x00000000
        /*0b48*/ 	.word	0x00000128
        /*0b4c*/ 	.short	0x010a
        /*0b4e*/ 	.byte	0xff
	.zero		1


	//   ....[166]....
        /*0b50*/ 	.word	0x00008320
        /*0b54*/ 	.word	0x00000003
        /*0b58*/ 	.word	0x00000140
        /*0b5c*/ 	.short	0x010a
        /*0b5e*/ 	.byte	0xff
	.zero		1


	//   ....[167]....
        /*0b60*/ 	.word	0x00008380
        /*0b64*/ 	.word	0x00000000
        /*0b68*/ 	.word	0x00000120
        /*0b6c*/ 	.short	0x010a
        /*0b6e*/ 	.byte	0xff
	.zero		1


	//   ....[168]....
        /*0b70*/ 	.word	0x000083d0
        /*0b74*/ 	.word	0x00000052
        /*0b78*/ 	.word	0x00000160
        /*0b7c*/ 	.short	0x010a
        /*0b7e*/ 	.byte	0xff
	.zero		1


	//----- nvinfo : EIATTR_NUM_MBARRIERS
	.align		4
.L_47:
        /*0b80*/ 	.byte	0x03, 0x38
        /*0b82*/ 	.short	0x0039


	//----- nvinfo : EIATTR_EXIT_INSTR_OFFSETS
	.align		4
        /*0b84*/ 	.byte	0x04, 0x1c
        /*0b86*/ 	.short	(.L_49 - .L_48)


	//   ....[0]....
.L_48:
        /*0b88*/ 	.word	0x00003360


	//   ....[1]....
        /*0b8c*/ 	.word	0x00003850


	//   ....[2]....
        /*0b90*/ 	.word	0x000038b0


	//   ....[3]....
        /*0b94*/ 	.word	0x00004c30


	//   ....[4]....
        /*0b98*/ 	.word	0x000057e0


	//   ....[5]....
        /*0b9c*/ 	.word	0x00005820


	//   ....[6]....
        /*0ba0*/ 	.word	0x00007500


	//----- nvinfo : EIATTR_MAX_THREADS
	.align		4
.L_49:
        /*0ba4*/ 	.byte	0x04, 0x05
        /*0ba6*/ 	.short	(.L_51 - .L_50)
.L_50:
        /*0ba8*/ 	.word	0x00000100
        /*0bac*/ 	.word	0x00000001
        /*0bb0*/ 	.word	0x00000001


	//----- nvinfo : EIATTR_CRS_STACK_SIZE
	.align		4
.L_51:
        /*0bb4*/ 	.byte	0x04, 0x1e
        /*0bb6*/ 	.short	(.L_53 - .L_52)
.L_52:
        /*0bb8*/ 	.word	0x00000000


	//----- nvinfo : EIATTR_CBANK_PARAM_SIZE
	.align		4
.L_53:
        /*0bbc*/ 	.byte	0x03, 0x19
        /*0bbe*/ 	.short	0x0800


	//----- nvinfo : EIATTR_PARAM_CBANK
	.align		4
        /*0bc0*/ 	.byte	0x04, 0x0a
        /*0bc2*/ 	.short	(.L_55 - .L_54)
	.align		4
.L_54:
        /*0bc4*/ 	.word	index@(.nv.constant0._ZN7cutlass13device_kernelINS_4gemm6kernel13GemmUniversalIN4cute5tupleIJiiiiEEENS1_10collective13CollectiveMmaINS1_35MainloopSm100TmaUmmaWarpSpecializedILi18ELi2ELi4ENS5_IJNS4_1CILi2EEENSA_ILi4EEENSA_ILi1EEEEEEEENS5_IJNSA_ILi128EEENSA_ILi64EEESG_EEENS_12float_e5m2_tENS5_IJlSD_lEEESJ_SK_NS4_8TiledMMAINS4_8MMA_AtomIJNS4_10MMA_TraitsINS4_25SM100_MMA_F8F6F4_2x1SM_SSEJSJ_SJ_fSG_SH_NS4_17integral_constantINS4_4UMMA5MajorELSR_0EEESS_NSP_INSQ_7ScaleInELST_0EEESU_EEEEEENS4_6LayoutINS5_IJSD_SD_SD_EEENS5_IJNSA_ILi0EEESZ_SZ_EEEEENS5_IJNS4_10UnderscoreES12_S12_EEEEENS4_28SM100_TMA_2SM_LOAD_MULTICASTENS4_14ComposedLayoutINS4_7SwizzleILi3ELi4ELi3EEENS4_18smem_ptr_flag_bitsILi8EEENSX_INS5_IJNSA_ILi8EEESG_EEENS5_IJSG_SD_EEEEEEEvNS4_8identityENS4_18SM100_TMA_2SM_LOADES1F_vS1G_EENS_8epilogue10collective18CollectiveEpilogueINS1J_23Sm100TmaWarpSpecializedILi1ELi1ELi32ELb0ELb0EEEJNS5_IJSH_SH_SG_EEENS5_IJNSX_ISH_SD_EES1P_EEESJ_SK_SJ_SK_NS1J_6fusion15FusionCallbacksIS1N_NS1R_17LinearCombinationISJ_fSJ_fLNS_15FloatRoundStyleE2EEES1O_S1Q_JEEENS4_5SM1004TMEM4LOAD26SM100_TMEM_LOAD_32dp32b32xENS4_13SM90_TMA_LOADENS16_INS17_ILi2ELi4ELi3EEES1A_NSX_INS5_IJS1B_SH_EEENS5_IJSH_SD_EEEEEEENS4_39AutoVectorizingCopyWithAssumedAlignmentILi128EEENS4_14SM90_TMA_STOREES26_S28_S28_EEEvvEEEEvNT_6ParamsE)
        /*0bc8*/ 	.short	0x0380
        /*0bca*/ 	.short	0x0800


	//----- nvinfo : EIATTR_SW_WAR
	.align		4
.L_55:
        /*0bcc*/ 	.byte	0x04, 0x36
        /*0bce*/ 	.short	(.L_57 - .L_56)
.L_56:
        /*0bd0*/ 	.word	0x00000008
.L_57:


//--------------------- .nv.callgraph             --------------------------
	.section	.nv.callgraph,"",@"SHT_CUDA_CALLGRAPH"
	.align	4
	.sectionentsize	8
	.align		4
        /*0000*/ 	.word	0x00000000
	.align		4
        /*0004*/ 	.word	0xffffffff
	.align		4
        /*0008*/ 	.word	index@(_ZN7cutlass13device_kernelINS_4gemm6kernel13GemmUniversalIN4cute5tupleIJiiiiEEENS1_10collective13CollectiveMmaINS1_35MainloopSm100TmaUmmaWarpSpecializedILi18ELi2ELi4ENS5_IJNS4_1CILi2EEENSA_ILi4EEENSA_ILi1EEEEEEEENS5_IJNSA_ILi128EEENSA_ILi64EEESG_EEENS_12float_e5m2_tENS5_IJlSD_lEEESJ_SK_NS4_8TiledMMAINS4_8MMA_AtomIJNS4_10MMA_TraitsINS4_25SM100_MMA_F8F6F4_2x1SM_SSEJSJ_SJ_fSG_SH_NS4_17integral_constantINS4_4UMMA5MajorELSR_0EEESS_NSP_INSQ_7ScaleInELST_0EEESU_EEEEEENS4_6LayoutINS5_IJSD_SD_SD_EEENS5_IJNSA_ILi0EEESZ_SZ_EEEEENS5_IJNS4_10UnderscoreES12_S12_EEEEENS4_28SM100_TMA_2SM_LOAD_MULTICASTENS4_14ComposedLayoutINS4_7SwizzleILi3ELi4ELi3EEENS4_18smem_ptr_flag_bitsILi8EEENSX_INS5_IJNSA_ILi8EEESG_EEENS5_IJSG_SD_EEEEEEEvNS4_8identityENS4_18SM100_TMA_2SM_LOADES1F_vS1G_EENS_8epilogue10collective18CollectiveEpilogueINS1J_23Sm100TmaWarpSpecializedILi1ELi1ELi32ELb0ELb0EEEJNS5_IJSH_SH_SG_EEENS5_IJNSX_ISH_SD_EES1P_EEESJ_SK_SJ_SK_NS1J_6fusion15FusionCallbacksIS1N_NS1R_17LinearCombinationISJ_fSJ_fLNS_15FloatRoundStyleE2EEES1O_S1Q_JEEENS4_5SM1004TMEM4LOAD26SM100_TMEM_LOAD_32dp32b32xENS4_13SM90_TMA_LOADENS16_INS17_ILi2ELi4ELi3EEES1A_NSX_INS5_IJS1B_SH_EEENS5_IJSH_SD_EEEEEEENS4_39AutoVectorizingCopyWithAssumedAlignmentILi128EEENS4_14SM90_TMA_STOREES26_S28_S28_EEEvvEEEEvNT_6ParamsE)
	.align		4
        /*000c*/ 	.word	index@(__assertfail)
	.align		4
        /*0010*/ 	.word	0x00000000
	.align		4
        /*0014*/ 	.word	0xfffffffe
	.align		4
        /*0018*/ 	.word	0x00000000
	.align		4
        /*001c*/ 	.word	0xfffffffd
	.align		4
        /*0020*/ 	.word	0x00000000
	.align		4
        /*0024*/ 	.word	0xfffffffc


//--------------------- .nv.constant4             --------------------------
	.section	.nv.constant4,"a",@progbits
	.align	8
	.align		8
.nv.constant4:
        /*0000*/ 	.dword	__assertfail
	.align		8
        /*0008*/ 	.dword	__unnamed_1
	.align		8
        /*0010*/ 	.dword	__unnamed_2
	.align		8
        /*0018*/ 	.dword	_ZN40_INTERNAL_c3400ad1_4_k_cu_87744063_348974cuda3std3__45__cpo5beginE
	.align		8
        /*0020*/ 	.dword	_ZN40_INTERNAL_c3400ad1_4_k_cu_87744063_348974cuda3std3__45__cpo3endE
	.align		8
        /*0028*/ 	.dword	_ZN40_INTERNAL_c3400ad1_4_k_cu_87744063_348974cuda3std3__45__cpo6cbeginE
	.align		8
        /*0030*/ 	.dword	_ZN40_INTERNAL_c3400ad1_4_k_cu_87744063_348974cuda3std3__45__cpo4cendE
	.align		8
        /*0038*/ 	.dword	_ZN40_INTERNAL_c3400ad1_4_k_cu_87744063_348974cuda3std3__442_GLOBAL__N__c3400ad1_4_k_cu_87744063_348976ignoreE
	.align		8
        /*0040*/ 	.dword	_ZN40_INTERNAL_c3400ad1_4_k_cu_87744063_348974cuda3std3__419piecewise_constructE
	.align		8
        /*0048*/ 	.dword	_ZN40_INTERNAL_c3400ad1_4_k_cu_87744063_348974cuda3std3__48in_placeE
	.align		8
        /*0050*/ 	.dword	_ZN40_INTERNAL_c3400ad1_4_k_cu_87744063_348974cuda3std6ranges3__45__cpo4swapE
	.align		8
        /*0058*/ 	.dword	_ZN40_INTERNAL_c3400ad1_4_k_cu_87744063_348974cuda3std6ranges3__45__cpo9iter_moveE
	.align		8
        /*0060*/ 	.dword	_ZN40_INTERNAL_c3400ad1_4_k_cu_87744063_348974cute7productE
	.align		8
        /*0068*/ 	.dword	_ZN40_INTERNAL_c3400ad1_4_k_cu_87744063_348974cute1_E
	.align		8
        /*0070*/ 	.dword	$str$25
	.align		8
        /*0078*/ 	.dword	$str$26
	.align		8
        /*0080*/ 	.dword	$str$27
	.align		8
        /*0088*/ 	.dword	$str$28


//--------------------- .text._ZN7cutlass13device_kernelINS_4gemm6kernel13GemmUniversalIN4cute5tupleIJiiiiEEENS1_10collective13CollectiveMmaINS1_35MainloopSm100TmaUmmaWarpSpecializedILi18ELi2ELi4ENS5_IJNS4_1CILi2EEENSA_ILi4EEENSA_ILi1EEEEEEEENS5_IJNSA_ILi128EEENSA_ILi64EEESG_EEENS_12float_e5m2_tENS5_IJlSD_lEEESJ_SK_NS4_8TiledMMAINS4_8MMA_AtomIJNS4_10MMA_TraitsINS4_25SM100_MMA_F8F6F4_2x1SM_SSEJSJ_SJ_fSG_SH_NS4_17integral_constantINS4_4UMMA5MajorELSR_0EEESS_NSP_INSQ_7ScaleInELST_0EEESU_EEEEEENS4_6LayoutINS5_IJSD_SD_SD_EEENS5_IJNSA_ILi0EEESZ_SZ_EEEEENS5_IJNS4_10UnderscoreES12_S12_EEEEENS4_28SM100_TMA_2SM_LOAD_MULTICASTENS4_14ComposedLayoutINS4_7SwizzleILi3ELi4ELi3EEENS4_18smem_ptr_flag_bitsILi8EEENSX_INS5_IJNSA_ILi8EEESG_EEENS5_IJSG_SD_EEEEEEEvNS4_8identityENS4_18SM100_TMA_2SM_LOADES1F_vS1G_EENS_8epilogue10collective18CollectiveEpilogueINS1J_23Sm100TmaWarpSpecializedILi1ELi1ELi32ELb0ELb0EEEJNS5_IJSH_SH_SG_EEENS5_IJNSX_ISH_SD_EES1P_EEESJ_SK_SJ_SK_NS1J_6fusion15FusionCallbacksIS1N_NS1R_17LinearCombinationISJ_fSJ_fLNS_15FloatRoundStyleE2EEES1O_S1Q_JEEENS4_5SM1004TMEM4LOAD26SM100_TMEM_LOAD_32dp32b32xENS4_13SM90_TMA_LOADENS16_INS17_ILi2ELi4ELi3EEES1A_NSX_INS5_IJS1B_SH_EEENS5_IJSH_SD_EEEEEEENS4_39AutoVectorizingCopyWithAssumedAlignmentILi128EEENS4_14SM90_TMA_STOREES26_S28_S28_EEEvvEEEEvNT_6ParamsE --------------------------
	.section	.text._ZN7cutlass13device_kernelINS_4gemm6kernel13GemmUniversalIN4cute5tupleIJiiiiEEENS1_10collective13CollectiveMmaINS1_35MainloopSm100TmaUmmaWarpSpecializedILi18ELi2ELi4ENS5_IJNS4_1CILi2EEENSA_ILi4EEENSA_ILi1EEEEEEEENS5_IJNSA_ILi128EEENSA_ILi64EEESG_EEENS_12float_e5m2_tENS5_IJlSD_lEEESJ_SK_NS4_8TiledMMAINS4_8MMA_AtomIJNS4_10MMA_TraitsINS4_25SM100_MMA_F8F6F4_2x1SM_SSEJSJ_SJ_fSG_SH_NS4_17integral_constantINS4_4UMMA5MajorELSR_0EEESS_NSP_INSQ_7ScaleInELST_0EEESU_EEEEEENS4_6LayoutINS5_IJSD_SD_SD_EEENS5_IJNSA_ILi0EEESZ_SZ_EEEEENS5_IJNS4_10UnderscoreES12_S12_EEEEENS4_28SM100_TMA_2SM_LOAD_MULTICASTENS4_14ComposedLayoutINS4_7SwizzleILi3ELi4ELi3EEENS4_18smem_ptr_flag_bitsILi8EEENSX_INS5_IJNSA_ILi8EEESG_EEENS5_IJSG_SD_EEEEEEEvNS4_8identityENS4_18SM100_TMA_2SM_LOADES1F_vS1G_EENS_8epilogue10collective18CollectiveEpilogueINS1J_23Sm100TmaWarpSpecializedILi1ELi1ELi32ELb0ELb0EEEJNS5_IJSH_SH_SG_EEENS5_IJNSX_ISH_SD_EES1P_EEESJ_SK_SJ_SK_NS1J_6fusion15FusionCallbacksIS1N_NS1R_17LinearCombinationISJ_fSJ_fLNS_15FloatRoundStyleE2EEES1O_S1Q_JEEENS4_5SM1004TMEM4LOAD26SM100_TMEM_LOAD_32dp32b32xENS4_13SM90_TMA_LOADENS16_INS17_ILi2ELi4ELi3EEES1A_NSX_INS5_IJS1B_SH_EEENS5_IJSH_SD_EEEEEEENS4_39AutoVectorizingCopyWithAssumedAlignmentILi128EEENS4_14SM90_TMA_STOREES26_S28_S28_EEEvvEEEEvNT_6ParamsE,"ax",@progbits
	.align	128
.text._ZN7cutlass13device_kernelINS_4gemm6kernel13GemmUniversalIN4cute5tupleIJiiiiEEENS1_10collective13CollectiveMmaINS1_35MainloopSm100TmaUmmaWarpSpecializedILi18ELi2ELi4ENS5_IJNS4_1CILi2EEENSA_ILi4EEENSA_ILi1EEEEEEEENS5_IJNSA_ILi128EEENSA_ILi64EEESG_EEENS_12float_e5m2_tENS5_IJlSD_lEEESJ_SK_NS4_8TiledMMAINS4_8MMA_AtomIJNS4_10MMA_TraitsINS4_25SM100_MMA_F8F6F4_2x1SM_SSEJSJ_SJ_fSG_SH_NS4_17integral_constantINS4_4UMMA5MajorELSR_0EEESS_NSP_INSQ_7ScaleInELST_0EEESU_EEEEEENS4_6LayoutINS5_IJSD_SD_SD_EEENS5_IJNSA_ILi0EEESZ_SZ_EEEEENS5_IJNS4_10UnderscoreES12_S12_EEEEENS4_28SM100_TMA_2SM_LOAD_MULTICASTENS4_14ComposedLayoutINS4_7SwizzleILi3ELi4ELi3EEENS4_18smem_ptr_flag_bitsILi8EEENSX_INS5_IJNSA_ILi8EEESG_EEENS5_IJSG_SD_EEEEEEEvNS4_8identityENS4_18SM100_TMA_2SM_LOADES1F_vS1G_EENS_8epilogue10collective18CollectiveEpilogueINS1J_23Sm100TmaWarpSpecializedILi1ELi1ELi32ELb0ELb0EEEJNS5_IJSH_SH_SG_EEENS5_IJNSX_ISH_SD_EES1P_EEESJ_SK_SJ_SK_NS1J_6fusion15FusionCallbacksIS1N_NS1R_17LinearCombinationISJ_fSJ_fLNS_15FloatRoundStyleE2EEES1O_S1Q_JEEENS4_5SM1004TMEM4LOAD26SM100_TMEM_LOAD_32dp32b32xENS4_13SM90_TMA_LOADENS16_INS17_ILi2ELi4ELi3EEES1A_NSX_INS5_IJS1B_SH_EEENS5_IJSH_SD_EEEEEEENS4_39AutoVectorizingCopyWithAssumedAlignmentILi128EEENS4_14SM90_TMA_STOREES26_S28_S28_EEEvvEEEEvNT_6ParamsE:
        .type           _ZN7cutlass13device_kernelINS_4gemm6kernel13GemmUniversalIN4cute5tupleIJiiiiEEENS1_10collective13CollectiveMmaINS1_35MainloopSm100TmaUmmaWarpSpecializedILi18ELi2ELi4ENS5_IJNS4_1CILi2EEENSA_ILi4EEENSA_ILi1EEEEEEEENS5_IJNSA_ILi128EEENSA_ILi64EEESG_EEENS_12float_e5m2_tENS5_IJlSD_lEEESJ_SK_NS4_8TiledMMAINS4_8MMA_AtomIJNS4_10MMA_TraitsINS4_25SM100_MMA_F8F6F4_2x1SM_SSEJSJ_SJ_fSG_SH_NS4_17integral_constantINS4_4UMMA5MajorELSR_0EEESS_NSP_INSQ_7ScaleInELST_0EEESU_EEEEEENS4_6LayoutINS5_IJSD_SD_SD_EEENS5_IJNSA_ILi0EEESZ_SZ_EEEEENS5_IJNS4_10UnderscoreES12_S12_EEEEENS4_28SM100_TMA_2SM_LOAD_MULTICASTENS4_14ComposedLayoutINS4_7SwizzleILi3ELi4ELi3EEENS4_18smem_ptr_flag_bitsILi8EEENSX_INS5_IJNSA_ILi8EEESG_EEENS5_IJSG_SD_EEEEEEEvNS4_8identityENS4_18SM100_TMA_2SM_LOADES1F_vS1G_EENS_8epilogue10collective18CollectiveEpilogueINS1J_23Sm100TmaWarpSpecializedILi1ELi1ELi32ELb0ELb0EEEJNS5_IJSH_SH_SG_EEENS5_IJNSX_ISH_SD_EES1P_EEESJ_SK_SJ_SK_NS1J_6fusion15FusionCallbacksIS1N_NS1R_17LinearCombinationISJ_fSJ_fLNS_15FloatRoundStyleE2EEES1O_S1Q_JEEENS4_5SM1004TMEM4LOAD26SM100_TMEM_LOAD_32dp32b32xENS4_13SM90_TMA_LOADENS16_INS17_ILi2ELi4ELi3EEES1A_NSX_INS5_IJS1B_SH_EEENS5_IJSH_SD_EEEEEEENS4_39AutoVectorizingCopyWithAssumedAlignmentILi128EEENS4_14SM90_TMA_STOREES26_S28_S28_EEEvvEEEEvNT_6ParamsE,@function
        .size           _ZN7cutlass13device_kernelINS_4gemm6kernel13GemmUniversalIN4cute5tupleIJiiiiEEENS1_10collective13CollectiveMmaINS1_35MainloopSm100TmaUmmaWarpSpecializedILi18ELi2ELi4ENS5_IJNS4_1CILi2EEENSA_ILi4EEENSA_ILi1EEEEEEEENS5_IJNSA_ILi128EEENSA_ILi64EEESG_EEENS_12float_e5m2_tENS5_IJlSD_lEEESJ_SK_NS4_8TiledMMAINS4_8MMA_AtomIJNS4_10MMA_TraitsINS4_25SM100_MMA_F8F6F4_2x1SM_SSEJSJ_SJ_fSG_SH_NS4_17integral_constantINS4_4UMMA5MajorELSR_0EEESS_NSP_INSQ_7ScaleInELST_0EEESU_EEEEEENS4_6LayoutINS5_IJSD_SD_SD_EEENS5_IJNSA_ILi0EEESZ_SZ_EEEEENS5_IJNS4_10UnderscoreES12_S12_EEEEENS4_28SM100_TMA_2SM_LOAD_MULTICASTENS4_14ComposedLayoutINS4_7SwizzleILi3ELi4ELi3EEENS4_18smem_ptr_flag_bitsILi8EEENSX_INS5_IJNSA_ILi8EEESG_EEENS5_IJSG_SD_EEEEEEEvNS4_8identityENS4_18SM100_TMA_2SM_LOADES1F_vS1G_EENS_8epilogue10collective18CollectiveEpilogueINS1J_23Sm100TmaWarpSpecializedILi1ELi1ELi32ELb0ELb0EEEJNS5_IJSH_SH_SG_EEENS5_IJNSX_ISH_SD_EES1P_EEESJ_SK_SJ_SK_NS1J_6fusion15FusionCallbacksIS1N_NS1R_17LinearCombinationISJ_fSJ_fLNS_15FloatRoundStyleE2EEES1O_S1Q_JEEENS4_5SM1004TMEM4LOAD26SM100_TMEM_LOAD_32dp32b32xENS4_13SM90_TMA_LOADENS16_INS17_ILi2ELi4ELi3EEES1A_NSX_INS5_IJS1B_SH_EEENS5_IJSH_SD_EEEEEEENS4_39AutoVectorizingCopyWithAssumedAlignmentILi128EEENS4_14SM90_TMA_STOREES26_S28_S28_EEEvvEEEEvNT_6ParamsE,(.L_x_192 - _ZN7cutlass13device_kernelINS_4gemm6kernel13GemmUniversalIN4cute5tupleIJiiiiEEENS1_10collective13CollectiveMmaINS1_35MainloopSm100TmaUmmaWarpSpecializedILi18ELi2ELi4ENS5_IJNS4_1CILi2EEENSA_ILi4EEENSA_ILi1EEEEEEEENS5_IJNSA_ILi128EEENSA_ILi64EEESG_EEENS_12float_e5m2_tENS5_IJlSD_lEEESJ_SK_NS4_8TiledMMAINS4_8MMA_AtomIJNS4_10MMA_TraitsINS4_25SM100_MMA_F8F6F4_2x1SM_SSEJSJ_SJ_fSG_SH_NS4_17integral_constantINS4_4UMMA5MajorELSR_0EEESS_NSP_INSQ_7ScaleInELST_0EEESU_EEEEEENS4_6LayoutINS5_IJSD_SD_SD_EEENS5_IJNSA_ILi0EEESZ_SZ_EEEEENS5_IJNS4_10UnderscoreES12_S12_EEEEENS4_28SM100_TMA_2SM_LOAD_MULTICASTENS4_14ComposedLayoutINS4_7SwizzleILi3ELi4ELi3EEENS4_18smem_ptr_flag_bitsILi8EEENSX_INS5_IJNSA_ILi8EEESG_EEENS5_IJSG_SD_EEEEEEEvNS4_8identityENS4_18SM100_TMA_2SM_LOADES1F_vS1G_EENS_8epilogue10collective18CollectiveEpilogueINS1J_23Sm100TmaWarpSpecializedILi1ELi1ELi32ELb0ELb0EEEJNS5_IJSH_SH_SG_EEENS5_IJNSX_ISH_SD_EES1P_EEESJ_SK_SJ_SK_NS1J_6fusion15FusionCallbacksIS1N_NS1R_17LinearCombinationISJ_fSJ_fLNS_15FloatRoundStyleE2EEES1O_S1Q_JEEENS4_5SM1004TMEM4LOAD26SM100_TMEM_LOAD_32dp32b32xENS4_13SM90_TMA_LOADENS16_INS17_ILi2ELi4ELi3EEES1A_NSX_INS5_IJS1B_SH_EEENS5_IJSH_SD_EEEEEEENS4_39AutoVectorizingCopyWithAssumedAlignmentILi128EEENS4_14SM90_TMA_STOREES26_S28_S28_EEEvvEEEEvNT_6ParamsE)
        .other          _ZN7cutlass13device_kernelINS_4gemm6kernel13GemmUniversalIN4cute5tupleIJiiiiEEENS1_10collective13CollectiveMmaINS1_35MainloopSm100TmaUmmaWarpSpecializedILi18ELi2ELi4ENS5_IJNS4_1CILi2EEENSA_ILi4EEENSA_ILi1EEEEEEEENS5_IJNSA_ILi128EEENSA_ILi64EEESG_EEENS_12float_e5m2_tENS5_IJlSD_lEEESJ_SK_NS4_8TiledMMAINS4_8MMA_AtomIJNS4_10MMA_TraitsINS4_25SM100_MMA_F8F6F4_2x1SM_SSEJSJ_SJ_fSG_SH_NS4_17integral_constantINS4_4UMMA5MajorELSR_0EEESS_NSP_INSQ_7ScaleInELST_0EEESU_EEEEEENS4_6LayoutINS5_IJSD_SD_SD_EEENS5_IJNSA_ILi0EEESZ_SZ_EEEEENS5_IJNS4_10UnderscoreES12_S12_EEEEENS4_28SM100_TMA_2SM_LOAD_MULTICASTENS4_14ComposedLayoutINS4_7SwizzleILi3ELi4ELi3EEENS4_18smem_ptr_flag_bitsILi8EEENSX_INS5_IJNSA_ILi8EEESG_EEENS5_IJSG_SD_EEEEEEEvNS4_8identityENS4_18SM100_TMA_2SM_LOADES1F_vS1G_EENS_8epilogue10collective18CollectiveEpilogueINS1J_23Sm100TmaWarpSpecializedILi1ELi1ELi32ELb0ELb0EEEJNS5_IJSH_SH_SG_EEENS5_IJNSX_ISH_SD_EES1P_EEESJ_SK_SJ_SK_NS1J_6fusion15FusionCallbacksIS1N_NS1R_17LinearCombinationISJ_fSJ_fLNS_15FloatRoundStyleE2EEES1O_S1Q_JEEENS4_5SM1004TMEM4LOAD26SM100_TMEM_LOAD_32dp32b32xENS4_13SM90_TMA_LOADENS16_INS17_ILi2ELi4ELi3EEES1A_NSX_INS5_IJS1B_SH_EEENS5_IJSH_SD_EEEEEEENS4_39AutoVectorizingCopyWithAssumedAlignmentILi128EEENS4_14SM90_TMA_STOREES26_S28_S28_EEEvvEEEEvNT_6ParamsE,@"STO_CUDA_ENTRY STV_DEFAULT"
_ZN7cutlass13device_kernelINS_4gemm6kernel13GemmUniversalIN4cute5tupleIJiiiiEEENS1_10collective13CollectiveMmaINS1_35MainloopSm100TmaUmmaWarpSpecializedILi18ELi2ELi4ENS5_IJNS4_1CILi2EEENSA_ILi4EEENSA_ILi1EEEEEEEENS5_IJNSA_ILi128EEENSA_ILi64EEESG_EEENS_12float_e5m2_tENS5_IJlSD_lEEESJ_SK_NS4_8TiledMMAINS4_8MMA_AtomIJNS4_10MMA_TraitsINS4_25SM100_MMA_F8F6F4_2x1SM_SSEJSJ_SJ_fSG_SH_NS4_17integral_constantINS4_4UMMA5MajorELSR_0EEESS_NSP_INSQ_7ScaleInELST_0EEESU_EEEEEENS4_6LayoutINS5_IJSD_SD_SD_EEENS5_IJNSA_ILi0EEESZ_SZ_EEEEENS5_IJNS4_10UnderscoreES12_S12_EEEEENS4_28SM100_TMA_2SM_LOAD_MULTICASTENS4_14ComposedLayoutINS4_7SwizzleILi3ELi4ELi3EEENS4_18smem_ptr_flag_bitsILi8EEENSX_INS5_IJNSA_ILi8EEESG_EEENS5_IJSG_SD_EEEEEEEvNS4_8identityENS4_18SM100_TMA_2SM_LOADES1F_vS1G_EENS_8epilogue10collective18CollectiveEpilogueINS1J_23Sm100TmaWarpSpecializedILi1ELi1ELi32ELb0ELb0EEEJNS5_IJSH_SH_SG_EEENS5_IJNSX_ISH_SD_EES1P_EEESJ_SK_SJ_SK_NS1J_6fusion15FusionCallbacksIS1N_NS1R_17LinearCombinationISJ_fSJ_fLNS_15FloatRoundStyleE2EEES1O_S1Q_JEEENS4_5SM1004TMEM4LOAD26SM100_TMEM_LOAD_32dp32b32xENS4_13SM90_TMA_LOADENS16_INS17_ILi2ELi4ELi3EEES1A_NSX_INS5_IJS1B_SH_EEENS5_IJSH_SD_EEEEEEENS4_39AutoVectorizingCopyWithAssumedAlignmentILi128EEENS4_14SM90_TMA_STOREES26_S28_S28_EEEvvEEEEvNT_6ParamsE:
[----:B------:R-:W1:Y:S01]  /*0000*/  LDC R1, c[0x0][0x37c] ;  /* 0x0000df00ff017b82 */ /* 0x000e620000000800 */
[----:B------:R-:W2:Y:S01]  /*0010*/  S2R R69, SR_TID.X ;  /* 0x0000000000457919 */ /* 0x000ea20000002100 */
[----:B------:R-:W3:Y:S06]  /*0020*/  LDCU.64 UR6, c[0x0][0x890] ;  /* 0x00011200ff0677ac */ /* 0x000eec0008000a00 */
[----:B------:R-:W4:Y:S01]  /*0030*/  S2UR UR54, SR_CgaCtaId ;  /* 0x00000000003679c3 */ /* 0x000f220000008800 */
[----:B------:R-:W-:Y:S01]  /*0040*/  PRMT R80, RZ, 0x7610, R80 ;  /* 0x00007610ff507816 */ /* 0x000fe20000000050 */
[----:B------:R-:W1:Y:S01]  /*0050*/  LDCU.64 UR52, c[0x0][0x358] ;  /* 0x00006b00ff3477ac */ /* 0x000e620008000a00 */
[----:B------:R-:W-:-:S02]  /*0060*/  ELECT P0, URZ, PT ;  /* 0x0000000000ff782f */ /* 0x000fc40003800000 */
[----:B---3--:R-:W-:-:S04]  /*0070*/  ISETP.NE.U32.AND P1, PT, RZ, UR6, PT ;  /* 0x00000006ff007c0c */ /* 0x008fc8000bf25070 */
[----:B------:R-:W-:Y:S01]  /*0080*/  ISETP.NE.AND.EX P2, PT, RZ, UR7, PT, P1 ;  /* 0x00000007ff007c0c */ /* 0x000fe2000bf45310 */
[----:B----4-:R-:W-:Y:S02]  /*0090*/  ULOP3.LUT UR11, UR54, 0x1, URZ, 0xc0, !UPT ;  /* 0x00000001360b7892 */ /* 0x010fe4000f8ec0ff */
[----:B------:R-:W-:Y:S01]  /*00a0*/  ULOP3.LUT UR10, UR54, 0x1, URZ, 0x3c, !UPT ;  /* 0x00000001360a7892 */ /* 0x000fe2000f8e3cff */
[----:B--2---:R-:W-:-:S05]  /*00b0*/  SHF.R.U32.HI R81, RZ, 0x5, R69 ;  /* 0x00000005ff517819 */ /* 0x004fca0000011645 */
[----:B------:R-:W2:Y:S02]  /*00c0*/  SHFL.IDX PT, R0, R81, RZ, 0x1f ;  /* 0x00001fff51007589 */ /* 0x000ea400000e0000 */
[----:B--2---:R-:W-:Y:S02]  /*00d0*/  R2UR UR15, R0 ;  /* 0x00000000000f72ca */ /* 0x004fe400000e0000 */
[----:B-1----:R-:W-:Y:S05]  /*00e0*/  @P2 BRA `(.L_x_0) ;  /* 0x00000000002c2947 */ /* 0x002fea0003800000 */
[----:B------:R-:W1:Y:S02]  /*00f0*/  LDCU.64 UR4, c[0x0][0x888] ;  /* 0x00011100ff0477ac */ /* 0x000e640008000a00 */
[----:B-1----:R-:W-:-:S04]  /*0100*/  UISETP.NE.U32.AND UP0, UPT, UR4, URZ, UPT ;  /* 0x000000ff0400728c */ /* 0x002fc8000bf05070 */
[----:B------:R-:W-:-:S09]  /*0110*/  UISETP.NE.AND.EX UP0, UPT, UR5, URZ, UPT, UP0 ;  /* 0x000000ff0500728c */ /* 0x000fd2000bf05300 */
[----:B------:R-:W-:Y:S05]  /*0120*/  BRA.U !UP0, `(.L_x_1) ;  /* 0x0000000108107547 */ /* 0x000fea000b800000 */
[----:B------:R-:W1:Y:S02]  /*0130*/  LDC.64 R2, c[0x0][0x888] ;  /* 0x00022200ff027b82 */ /* 0x000e640000000a00 */
[----:B-1----:R1:W5:Y:S01]  /*0140*/  LDG.E R39, desc[UR52][R2.64] ;  /* 0x0000003402277981 */ /* 0x002362000c1e1900 */
[----:B------:R-:W-:Y:S01]  /*0150*/  HFMA2 R80, -RZ, RZ, 0, 5.9604644775390625e-08 ;  /* 0x00000001ff507431 */ /* 0x000fe200000001ff */
[----:B------:R-:W-:Y:S05]  /*0160*/  BRA `(.L_x_0) ;  /* 0x00000000000c7947 */ /* 0x000fea0003800000 */
.L_x_1:
[----:B------:R-:W1:Y:S01]  /*0170*/  LDCU UR4, c[0x0][0x880] ;  /* 0x00011000ff0477ac */ /* 0x000e620008000800 */
[----:B------:R-:W-:Y:S01]  /*0180*/  HFMA2 R80, -RZ, RZ, 0, 5.9604644775390625e-08 ;  /* 0x00000001ff507431 */ /* 0x000fe200000001ff */
[----:B-1----:R-:W-:-:S07]  /*0190*/  MOV R39, UR4 ;  /* 0x0000000400277c02 */ /* 0x002fce0008000f00 */
.L_x_0:
[----:B------:R-:W2:Y:S02]  /*01a0*/  LDCU.64 UR4, c[0x0][0x8b0] ;  /* 0x00011600ff0477ac */ /* 0x000ea40008000a00 */
[----:B--2---:R-:W-:-:S04]  /*01b0*/  UISETP.NE.U32.AND UP0, UPT, UR4, URZ, UPT ;  /* 0x000000ff0400728c */ /* 0x004fc8000bf05070 */
[----:B------:R-:W-:-:S09]  /*01c0*/  UISETP.NE.AND.EX UP0, UPT, UR5, URZ, UPT, UP0 ;  /* 0x000000ff0500728c */ /* 0x000fd2000bf05300 */
[----:B------:R-:W-:Y:S05]  /*01d0*/  BRA.U UP0, `(.L_x_2) ;  /* 0x0000000100247547 */ /* 0x000fea000b800000 */
[----:B------:R-:W2:Y:S02]  /*01e0*/  LDCU.64 UR4, c[0x0][0x8a8] ;  /* 0x00011500ff0477ac */ /* 0x000ea40008000a00 */
[----:B--2---:R-:W-:-:S04]  /*01f0*/  UISETP.NE.U32.AND UP0, UPT, UR4, URZ, UPT ;  /* 0x000000ff0400728c */ /* 0x004fc8000bf05070 */
[----:B------:R-:W-:-:S09]  /*0200*/  UISETP.NE.AND.EX UP0, UPT, UR5, URZ, UPT, UP0 ;  /* 0x000000ff0500728c */ /* 0x000fd2000bf05300 */
[----:B------:R-:W-:Y:S05]  /*0210*/  BRA.U !UP0, `(.L_x_3) ;  /* 0x00000001080c7547 */ /* 0x000fea000b800000 */
[----:B-1----:R-:W1:Y:S02]  /*0220*/  LDC.64 R2, c[0x0][0x8a8] ;  /* 0x00022a00ff027b82 */ /* 0x002e640000000a00 */
[----:B-1----:R2:W5:Y:S01]  /*0230*/  LDG.E R38, desc[UR52][R2.64] ;  /* 0x0000003402267981 */ /* 0x002562000c1e1900 */
[----:B------:R-:W-:Y:S05]  /*0240*/  BRA `(.L_x_2) ;  /* 0x0000000000087947 */ /* 0x000fea0003800000 */
.L_x_3:
[----:B------:R-:W2:Y:S02]  /*0250*/  LDCU UR4, c[0x0][0x8a0] ;  /* 0x00011400ff0477ac */ /* 0x000ea40008000800 */
[----:B--2---:R-:W-:Y:S02]  /*0260*/  MOV R38, UR4 ;  /* 0x0000000400267c02 */ /* 0x004fe40008000f00 */
.L_x_2:
[----:B------:R-:W-:Y:S01]  /*0270*/  IMAD.U32 R0, RZ, RZ, UR15 ;  /* 0x0000000fff007e24 */ /* 0x000fe2000f8e00ff */
[----:B------:R-:W-:Y:S04]  /*0280*/  BSSY.RECONVERGENT B0, `(.L_x_4) ;  /* 0x000000c000007945 */ /* 0x000fe80003800200 */
[C---:B------:R-:W-:Y:S02]  /*0290*/  ISETP.NE.OR P3, PT, R0.reuse, 0x1, !P0 ;  /* 0x000000010000780c */ /* 0x040fe40004765670 */
[----:B------:R-:W-:-:S11]  /*02a0*/  ISETP.NE.OR P2, PT, R0, 0x3, !P0 ;  /* 0x000000030000780c */ /* 0x000fd60004745670 */
[----:B------:R-:W-:Y:S05]  /*02b0*/  @P3 BRA `(.L_x_5) ;  /* 0x0000000000203947 */ /* 0x000fea0003800000 */
[----:B------:R-:W3:Y:S02]  /*02c0*/  LDCU.64 UR4, c[0x0][0x348] ;  /* 0x00006900ff0477ac */ /* 0x000ee40008000a00 */
[----:B---3--:R-:W-:Y:S02]  /*02d0*/  UIADD3 UR8, UP1, UPT, UR4, 0x80, URZ ;  /* 0x0000008004087890 */ /* 0x008fe4000ff3e0ff */
[----:B------:R-:W-:Y:S02]  /*02e0*/  UIADD3 UR4, UP0, UPT, UR4, 0x180, URZ ;  /* 0x0000018004047890 */ /* 0x000fe4000ff1e0ff */
[----:B------:R-:W-:Y:S02]  /*02f0*/  UIADD3.X UR9, UPT, UPT, URZ, UR5, URZ, UP1, !UPT ;  /* 0x00000005ff097290 */ /* 0x000fe40008ffe4ff */
[----:B------:R-:W-:-:S07]  /*0300*/  UIADD3.X UR5, UPT, UPT, URZ, UR5, URZ, UP0, !UPT ;  /* 0x00000005ff057290 */ /* 0x000fce00087fe4ff */
[----:B------:R3:W-:Y:S02]  /*0310*/  UTMACCTL.PF [UR8] ;  /* 0x00000000080079b9 */ /* 0x0007e40008040000 */
[----:B------:R3:W-:Y:S02]  /*0320*/  UTMACCTL.PF [UR4] ;  /* 0x00000000040079b9 */ /* 0x0007e40008040000 */
[----:B---3--:R-:W-:Y:S01]  /*0330*/  NOP ;  /* 0x0000000000007918 */ /* 0x008fe20000000000 */
.L_x_5:
[----:B------:R-:W-:Y:S05]  /*0340*/  BSYNC.RECONVERGENT B0 ;  /* 0x0000000000007941 */ /* 0x000fea0003800200 */
.L_x_4:
[----:B------:R-:W-:Y:S04]  /*0350*/  BSSY.RECONVERGENT B0, `(.L_x_6) ;  /* 0x000000a000007945 */ /* 0x000fe80003800200 */
        /* <DEDUP_REMOVED lines=9> */
.L_x_7:
[----:B------:R-:W-:Y:S05]  /*03f0*/  BSYNC.RECONVERGENT B0 ;  /* 0x0000000000007941 */ /* 0x000fea0003800200 */
.L_x_6:
[----:B------:R-:W3:Y:S01]  /*0400*/  LDCU.64 UR4, c[0x0][0x888] ;  /* 0x00011100ff0477ac */ /* 0x000ee20008000a00 */
[----:B------:R-:W-:Y:S01]  /*0410*/  ISETP.NE.AND.EX P1, PT, RZ, UR7, PT, P1 ;  /* 0x00000007ff007c0c */ /* 0x000fe2000bf25310 */
[----:B------:R-:W-:Y:S01]  /*0420*/  UPLOP3.LUT UP4, UPT, UPT, UPT, UPT, 0x80, 0x8 ;  /* 0x000000000008789c */ /* 0x000fe20003f8f070 */
[----:B---3--:R-:W-:-:S04]  /*0430*/  ISETP.NE.U32.AND P2, PT, RZ, UR4, PT ;  /* 0x00000004ff007c0c */ /* 0x008fc8000bf45070 */
[----:B------:R-:W-:-:S13]  /*0440*/  ISETP.NE.AND.EX P2, PT, RZ, UR5, PT, P2 ;  /* 0x00000005ff007c0c */ /* 0x000fda000bf45320 */
[----:B------:R-:W-:Y:S05]  /*0450*/  @P2 BRA P1, `(.L_x_8) ;  /* 0x0000000000282947 */ /* 0x000fea0000800000 */
[----:B------:R-:W-:Y:S01]  /*0460*/  UISETP.NE.U32.AND UP0, UPT, UR6, URZ, UPT ;  /* 0x000000ff0600728c */ /* 0x000fe2000bf05070 */
[----:B-----5:R-:W-:Y:S01]  /*0470*/  FSETP.NEU.AND P1, PT, R39, RZ, PT ;  /* 0x000000ff2700720b */ /* 0x020fe20003f2d000 */
[----:B------:R-:W-:Y:S02]  /*0480*/  UISETP.NE.U32.AND UP2, UPT, UR4, URZ, UPT ;  /* 0x000000ff0400728c */ /* 0x000fe4000bf45070 */
[----:B------:R-:W-:Y:S02]  /*0490*/  UISETP.NE.AND.EX UP1, UPT, UR7, URZ, UPT, UP0 ;  /* 0x000000ff0700728c */ /* 0x000fe4000bf25300 */
[----:B------:R-:W-:-:S04]  /*04a0*/  UISETP.NE.AND.EX UP0, UPT, UR5, URZ, UPT, UP2 ;  /* 0x000000ff0500728c */ /* 0x000fc8000bf05320 */
[----:B------:R-:W-:-:S04]  /*04b0*/  USEL UR4, URZ, 0xffffffff, UP0 ;  /* 0xffffffffff047887 */ /* 0x000fc80008000000 */
[----:B------:R-:W-:Y:S01]  /*04c0*/  VOTEU.ANY UP0, P1 ;  /* 0x0000000000ff7886 */ /* 0x000fe20000800100 */
[----:B------:R-:W-:-:S04]  /*04d0*/  @!UP1 USEL UR4, URZ, 0xffffffff, UP0 ;  /* 0xffffffffff049887 */ /* 0x000fc80008000000 */
[----:B------:R-:W-:-:S04]  /*04e0*/  ULOP3.LUT UR4, UR4, 0x1, URZ, 0xc0, !UPT ;  /* 0x0000000104047892 */ /* 0x000fc8000f8ec0ff */
[----:B------:R-:W-:-:S11]  /*04f0*/  UISETP.NE.U32.AND UP4, UPT, UR4, 0x1, UPT ;  /* 0x000000010400788c */ /* 0x000fd6000bf85070 */
.L_x_8:
[----:B------:R-:W3:Y:S01]  /*0500*/  SHFL.IDX PT, R0, R81, RZ, 0x1f ;  /* 0x00001fff51007589 */ /* 0x000ee200000e0000 */
[----:B------:R-:W-:-:S04]  /*0510*/  UISETP.NE.AND UP0, UPT, UR15, 0x2, UPT ;  /* 0x000000020f00788c */ /* 0x000fc8000bf05270 */
[----:B------:R-:W-:Y:S02]  /*0520*/  UISETP.EQ.AND UP1, UPT, UR11, URZ, !UP0 ;  /* 0x000000ff0b00728c */ /* 0x000fe4000c722270 */
[----:B------:R-:W-:-:S04]  /*0530*/  USEL UR26, URZ, 0x1, UP0 ;  /* 0x00000001ff1a7887 */ /* 0x000fc80008000000 */
[----:B------:R-:W-:Y:S02]  /*0540*/  PLOP3.LUT P3, PT, P0, PT, UP1, 0x80, 0x8 ;  /* 0x000000000008781c */ /* 0x000fe4000076f018 */
[----:B---3--:R-:W-:-:S13]  /*0550*/  ISETP.NE.AND P1, PT, R0, RZ, PT ;  /* 0x000000ff0000720c */ /* 0x008fda0003f25270 */
[----:B------:R-:W-:Y:S05]  /*0560*/  @P1 BRA `(.L_x_9) ;  /* 0x0000000000d01947 */ /* 0x000fea0003800000 */
[----:B------:R-:W-:Y:S01]  /*0570*/  ELECT P1, URZ, PT ;  /* 0x0000000000ff782f */ /* 0x000fe20003820000 */
[----:B------:R-:W-:-:S12]  /*0580*/  BSSY.RECONVERGENT B0, `(.L_x_9) ;  /* 0x0000032000007945 */ /* 0x000fd80003800200 */
[----:B------:R-:W-:Y:S05]  /*0590*/  @!P1 BRA `(.L_x_10) ;  /* 0x0000000000c09947 */ /* 0x000fea0003800000 */
[----:B------:R-:W-:Y:S01]  /*05a0*/  UMOV UR6, 0x400 ;  /* 0x0000040000067882 */ /* 0x000fe20000000000 */
[----:B------:R-:W-:Y:S01]  /*05b0*/  UMOV UR5, 0x1 ;  /* 0x0000000100057882 */ /* 0x000fe20000000000 */
[----:B------:R-:W-:Y:S01]  /*05c0*/  UMOV UR4, 0x4 ;  /* 0x0000000400047882 */ /* 0x000fe20000000000 */
[----:B------:R-:W-:Y:S02]  /*05d0*/  ULEA UR6, UR54, UR6, 0x18 ;  /* 0x0000000636067291 */ /* 0x000fe4000f8ec0ff */
[----:B------:R-:W-:-:S04]  /*05e0*/  UIADD3 UR8, UPT, UPT, -UR5, 0x100000, URZ ;  /* 0x0010000005087890 */ /* 0x000fc8000fffe1ff */
[----:B------:R-:W-:Y:S02]  /*05f0*/  USHF.L.U32 UR9, UR8, 0xb, URZ ;  /* 0x0000000b08097899 */ /* 0x000fe400080006ff */
[----:B------:R-:W-:Y:S02]  /*0600*/  USHF.L.U32 UR8, UR8, 0x1, URZ ;  /* 0x0000000108087899 */ /* 0x000fe400080006ff */
[----:B------:R-:W-:-:S04]  /*0610*/  UIADD3 UR4, UPT, UPT, -UR4, 0x100000, URZ ;  /* 0x0010000004047890 */ /* 0x000fc8000fffe1ff */
[----:B------:R-:W-:Y:S02]  /*0620*/  USHF.L.U32 UR5, UR4, 0xb, URZ ;  /* 0x0000000b04057899 */ /* 0x000fe400080006ff */
[----:B------:R-:W-:Y:S01]  /*0630*/  USHF.L.U32 UR4, UR4, 0x1, URZ ;  /* 0x0000000104047899 */ /* 0x000fe200080006ff */
[----:B------:R-:W3:Y:S03]  /*0640*/  FENCE.VIEW.ASYNC.S ;  /* 0x00000000000073c6 */ /* 0x000ee60000000000 */
[----:B---3--:R3:W4:Y:S08]  /*0650*/  SYNCS.EXCH.64 URZ, [UR6], UR8 ;  /* 0x0000000806ff75b2 */ /* 0x0087300008000100 */
[----:B------:R3:W1:Y:S01]  /*0660*/  SYNCS.EXCH.64 URZ, [UR6+0x90], UR4 ;  /* 0x0000900406ff75b2 */ /* 0x0006620008000100 */
        /* <DEDUP_REMOVED lines=33> */
[----:B------:R3:W1:Y:S02]  /*0880*/  SYNCS.EXCH.64 URZ, [UR6+0x118], UR4 ;  /* 0x0001180406ff75b2 */ /* 0x0006640008000100 */
[----:B---34-:R-:W-:Y:S01]  /*0890*/  NOP ;  /* 0x0000000000007918 */ /* 0x018fe20000000000 */
.L_x_10:
[----:B------:R-:W-:Y:S05]  /*08a0*/  BSYNC.RECONVERGENT B0 ;  /* 0x0000000000007941 */ /* 0x000fea0003800200 */
.L_x_9:
[----:B------:R-:W3:Y:S01]  /*08b0*/  SHFL.IDX PT, R0, R81, RZ, 0x1f ;  /* 0x00001fff51007589 */ /* 0x000ee200000e0000 */
[----:B------:R-:W-:Y:S01]  /*08c0*/  NOP ;  /* 0x0000000000007918 */ /* 0x000fe20000000000 */
[----:B---3--:R-:W-:-:S13]  /*08d0*/  ISETP.NE.AND P1, PT, R0, 0x1, PT ;  /* 0x000000010000780c */ /* 0x008fda0003f25270 */
[----:B------:R-:W-:Y:S05]  /*08e0*/  @P1 BRA `(.L_x_11) ;  /* 0x00000000003c1947 */ /* 0x000fea0003800000 */
        /* <DEDUP_REMOVED lines=10> */
[----:B------:R-:W-:Y:S01]  /*0990*/  ELECT P1, URZ, PT ;  /* 0x0000000000ff782f */ /* 0x000fe20003820000 */
[----:B------:R-:W3:Y:S02]  /*09a0*/  FENCE.VIEW.ASYNC.S ;  /* 0x00000000000073c6 */ /* 0x000ee40000000000 */
[----:B---3--:R3:W4:Y:S08]  /*09b0*/  SYNCS.EXCH.64 URZ, [UR6+0x120], UR8 ;  /* 0x0001200806ff75b2 */ /* 0x0087300008000100 */
[----:B------:R3:W1:Y:S01]  /*09c0*/  SYNCS.EXCH.64 URZ, [UR6+0x128], UR4 ;  /* 0x0001280406ff75b2 */ /* 0x0006620008000100 */
[----:B------:R-:W-:Y:S01]  /*09d0*/  NOP ;  /* 0x0000000000007918 */ /* 0x000fe20000000000 */
.L_x_11:
[----:B------:R-:W2:Y:S01]  /*09e0*/  SHFL.IDX PT, R0, R81, RZ, 0x1f ;  /* 0x00001fff51007589 */ /* 0x000ea200000e0000 */
[----:B------:R-:W-:Y:S01]  /*09f0*/  NOP ;  /* 0x0000000000007918 */ /* 0x000fe20000000000 */
[----:B--2---:R-:W-:-:S13]  /*0a00*/  ISETP.NE.AND P1, PT, R0, 0x3, PT ;  /* 0x000000030000780c */ /* 0x004fda0003f25270 */
[----:B------:R-:W-:Y:S05]  /*0a10*/  @P1 BRA `(.L_x_12) ;  /* 0x00000000002c1947 */ /* 0x000fea0003800000 */
[----:B---3--:R-:W-:Y:S01]  /*0a20*/  UMOV UR5, 0x400 ;  /* 0x0000040000057882 */ /* 0x008fe20000000000 */
[----:B------:R-:W-:Y:S01]  /*0a30*/  UMOV UR4, 0x20 ;  /* 0x0000002000047882 */ /* 0x000fe20000000000 */
[----:B------:R-:W-:Y:S02]  /*0a40*/  ULEA UR5, UR54, UR5, 0x18 ;  /* 0x0000000536057291 */ /* 0x000fe4000f8ec0ff */
[----:B------:R-:W-:-:S04]  /*0a50*/  UIADD3 UR6, UPT, UPT, -UR4, 0x100000, URZ ;  /* 0x0010000004067890 */ /* 0x000fc8000fffe1ff */
[----:B------:R-:W-:Y:S02]  /*0a60*/  USHF.L.U32 UR7, UR6, 0xb, URZ ;  /* 0x0000000b06077899 */ /* 0x000fe400080006ff */
[----:B------:R-:W-:Y:S01]  /*0a70*/  USHF.L.U32 UR6, UR6, 0x1, URZ ;  /* 0x0000000106067899 */ /* 0x000fe200080006ff */
[----:B------:R-:W-:Y:S01]  /*0a80*/  ELECT P1, URZ, PT ;  /* 0x0000000000ff782f */ /* 0x000fe20003820000 */
[----:B------:R-:W2:Y:S10]  /*0a90*/  FENCE.VIEW.ASYNC.S ;  /* 0x00000000000073c6 */ /* 0x000eb40000000000 */
[----:B--2---:R2:W3:Y:S01]  /*0aa0*/  SYNCS.EXCH.64 URZ, [UR5+0x130], UR6 ;  /* 0x0001300605ff75b2 */ /* 0x0044e20008000100 */
[----:B------:R2:W1:Y:S01]  /*0ab0*/  SYNCS.EXCH.64 URZ, [UR5+0x138], UR6 ;  /* 0x0001380605ff75b2 */ /* 0x0004620008000100 */
[----:B------:R-:W-:Y:S01]  /*0ac0*/  NOP ;  /* 0x0000000000007918 */ /* 0x000fe20000000000 */
.L_x_12:
[----:B------:R-:W4:Y:S01]  /*0ad0*/  SHFL.IDX PT, R0, R81, RZ, 0x1f ;  /* 0x00001fff51007589 */ /* 0x000f2200000e0000 */
[----:B------:R-:W-:Y:S01]  /*0ae0*/  NOP ;  /* 0x0000000000007918 */ /* 0x000fe20000000000 */
[----:B----4-:R-:W-:-:S13]  /*0af0*/  ISETP.NE.AND P1, PT, R0, 0x4, PT ;  /* 0x000000040000780c */ /* 0x010fda0003f25270 */
[----:B------:R-:W-:Y:S05]  /*0b00*/  @P1 BRA `(.L_x_13) ;  /* 0x0000000000481947 */ /* 0x000fea0003800000 */
[----:B--23--:R-:W-:Y:S01]  /*0b10*/  UMOV UR6, 0x720 ;  /* 0x0000072000067882 */ /* 0x00cfe20000000000 */
[----:B------:R-:W-:Y:S01]  /*0b20*/  UMOV UR5, 0x400 ;  /* 0x0000040000057882 */ /* 0x000fe20000000000 */
[----:B------:R-:W-:Y:S01]  /*0b30*/  USEL UR6, UR6, 0x620, UP4 ;  /* 0x0000062006067887 */ /* 0x000fe2000a000000 */
        /* <DEDUP_REMOVED lines=9> */
[----:B------:R-:W2:Y:S02]  /*0bd0*/  FENCE.VIEW.ASYNC.S ;  /* 0x00000000000073c6 */ /* 0x000ea40000000000 */
[----:B--2---:R4:W2:Y:S08]  /*0be0*/  SYNCS.EXCH.64 URZ, [UR5+0x140], UR8 ;  /* 0x0001400805ff75b2 */ /* 0x0048b00008000100 */
[----:B------:R4:W3:Y:S01]  /*0bf0*/  SYNCS.EXCH.64 URZ, [UR5+0x150], UR6 ;  /* 0x0001500605ff75b2 */ /* 0x0008e20008000100 */
[----:B------:R4:W1:Y:S01]  /*0c00*/  SYNCS.EXCH.64 URZ, [UR5+0x148], UR8 ;  /* 0x0001480805ff75b2 */ /* 0x0008620008000100 */
[----:B------:R4:W1:Y:S02]  /*0c10*/  SYNCS.EXCH.64 URZ, [UR5+0x158], UR6 ;  /* 0x0001580605ff75b2 */ /* 0x0008640008000100 */
[----:B----4-:R-:W-:Y:S01]  /*0c20*/  NOP ;  /* 0x0000000000007918 */ /* 0x010fe20000000000 */
.L_x_13:
[----:B------:R-:W4:Y:S01]  /*0c30*/  SHFL.IDX PT, R0, R81, RZ, 0x1f ;  /* 0x00001fff51007589 */ /* 0x000f2200000e0000 */
[----:B------:R-:W-:Y:S01]  /*0c40*/  NOP ;  /* 0x0000000000007918 */ /* 0x000fe20000000000 */
[----:B----4-:R-:W-:-:S13]  /*0c50*/  ISETP.NE.AND P1, PT, R0, 0x5, PT ;  /* 0x000000050000780c */ /* 0x010fda0003f25270 */
[----:B------:R-:W-:Y:S05]  /*0c60*/  @P1 BRA `(.L_x_14) ;  /* 0x0000000000541947 */ /* 0x000fea0003800000 */
[----:B--23--:R-:W-:Y:S01]  /*0c70*/  UMOV UR6, 0x400 ;  /* 0x0000040000067882 */ /* 0x00cfe20000000000 */
        /* <DEDUP_REMOVED lines=14> */
[----:B------:R4:W1:Y:S01]  /*0d60*/  SYNCS.EXCH.64 URZ, [UR6+0x188], UR4 ;  /* 0x0001880406ff75b2 */ /* 0x0008620008000100 */
[----:B------:R4:W1:Y:S01]  /*0d70*/  SYNCS.EXCH.64 URZ, [UR6+0x170], UR8 ;  /* 0x0001700806ff75b2 */ /* 0x0008620008000100 */
[----:B------:R4:W1:Y:S01]  /*0d80*/  SYNCS.EXCH.64 URZ, [UR6+0x190], UR4 ;  /* 0x0001900406ff75b2 */ /* 0x0008620008000100 */
[----:B------:R4:W1:Y:S01]  /*0d90*/  SYNCS.EXCH.64 URZ, [UR6+0x178], UR8 ;  /* 0x0001780806ff75b2 */ /* 0x0008620008000100 */
[----:B------:R4:W1:Y:S02]  /*0da0*/  SYNCS.EXCH.64 URZ, [UR6+0x198], UR4 ;  /* 0x0001980406ff75b2 */ /* 0x0008640008000100 */
[----:B----4-:R-:W-:Y:S01]  /*0db0*/  NOP ;  /* 0x0000000000007918 */ /* 0x010fe20000000000 */
.L_x_14:
[----:B------:R-:W4:Y:S01]  /*0dc0*/  SHFL.IDX PT, R0, R81, RZ, 0x1f ;  /* 0x00001fff51007589 */ /* 0x000f2200000e0000 */
[----:B------:R-:W-:Y:S01]  /*0dd0*/  ISETP.NE.OR P0, PT, RZ, UR15, !P0 ;  /* 0x0000000fff007c0c */ /* 0x000fe2000c705670 */
[----:B------:R-:W-:Y:S01]  /*0de0*/  NOP ;  /* 0x0000000000007918 */ /* 0x000fe20000000000 */
[----:B----4-:R-:W-:-:S13]  /*0df0*/  ISETP.NE.AND P1, PT, R0, 0x3, PT ;  /* 0x000000030000780c */ /* 0x010fda0003f25270 */
[----:B------:R-:W-:Y:S05]  /*0e00*/  @P1 BRA `(.L_x_15) ;  /* 0x0000000000341947 */ /* 0x000fea0003800000 */
[----:B--23--:R-:W-:Y:S01]  /*0e10*/  UMOV UR5, 0x400 ;  /* 0x0000040000057882 */ /* 0x00cfe20000000000 */
[----:B------:R-:W-:Y:S01]  /*0e20*/  UMOV UR4, 0x20 ;  /* 0x0000002000047882 */ /* 0x000fe20000000000 */
[----:B------:R-:W-:Y:S02]  /*0e30*/  ULEA UR5, UR54, UR5, 0x18 ;  /* 0x0000000536057291 */ /* 0x000fe4000f8ec0ff */
[----:B------:R-:W-:-:S04]  /*0e40*/  UIADD3 UR6, UPT, UPT, -UR4, 0x100000, URZ ;  /* 0x0010000004067890 */ /* 0x000fc8000fffe1ff */
[----:B------:R-:W-:Y:S02]  /*0e50*/  USHF.L.U32 UR7, UR6, 0xb, URZ ;  /* 0x0000000b06077899 */ /* 0x000fe400080006ff */
[----:B------:R-:W-:Y:S01]  /*0e60*/  USHF.L.U32 UR6, UR6, 0x1, URZ ;  /* 0x0000000106067899 */ /* 0x000fe200080006ff */
[----:B------:R-:W-:Y:S01]  /*0e70*/  ELECT P1, URZ, PT ;  /* 0x0000000000ff782f */ /* 0x000fe20003820000 */
[----:B------:R-:W2:Y:S10]  /*0e80*/  FENCE.VIEW.ASYNC.S ;  /* 0x00000000000073c6 */ /* 0x000eb40000000000 */
[----:B--2---:R4:W2:Y:S01]  /*0e90*/  SYNCS.EXCH.64 URZ, [UR5+0x1a0], UR6 ;  /* 0x0001a00605ff75b2 */ /* 0x0048a20008000100 */
[----:B------:R4:W3:Y:S01]  /*0ea0*/  SYNCS.EXCH.64 URZ, [UR5+0x1b0], UR6 ;  /* 0x0001b00605ff75b2 */ /* 0x0008e20008000100 */
[----:B------:R4:W1:Y:S01]  /*0eb0*/  SYNCS.EXCH.64 URZ, [UR5+0x1a8], UR6 ;  /* 0x0001a80605ff75b2 */ /* 0x0008620008000100 */
[----:B------:R4:W1:Y:S02]  /*0ec0*/  SYNCS.EXCH.64 URZ, [UR5+0x1b8], UR6 ;  /* 0x0001b80605ff75b2 */ /* 0x0008640008000100 */
[----:B----4-:R-:W-:Y:S01]  /*0ed0*/  NOP ;  /* 0x0000000000007918 */ /* 0x010fe20000000000 */
.L_x_15:
[----:B------:R-:W-:Y:S01]  /*0ee0*/  VOTEU.ALL UP0, P0 ;  /* 0x0000000000ff7886 */ /* 0x000fe20000000000 */
[----:B--23--:R-:W-:Y:S01]  /*0ef0*/  UMOV UR6, 0x20 ;  /* 0x0000002000067882 */ /* 0x00cfe20000000000 */
[----:B------:R-:W2:Y:S01]  /*0f00*/  LDCU UR5, c[0x0][0x36c] ;  /* 0x00006d80ff0577ac */ /* 0x000ea20008000800 */
[----:B------:R-:W-:Y:S01]  /*0f10*/  NOP ;  /* 0x0000000000007918 */ /* 0x000fe20000000000 */
[----:B------:R-:W-:Y:S01]  /*0f20*/  LOP3.LUT R0, R69, 0x1f, RZ, 0xc0, !PT ;  /* 0x0000001f45007812 */ /* 0x000fe200078ec0ff */
[----:B------:R-:W-:Y:S01]  /*0f30*/  @!UP0 UMOV UR4, 0x400 ;  /* 0x0000040000048882 */ /* 0x000fe20000000000 */
[----:B------:R-:W-:-:S04]  /*0f40*/  @!UP0 UIADD3 UR6, UPT, UPT, -UR6, 0x100000, URZ ;  /* 0x0010000006068890 */ /* 0x000fc8000fffe1ff */
[----:B------:R-:W-:Y:S02]  /*0f50*/  @!UP0 USHF.L.U32 UR7, UR6, 0xb, URZ ;  /* 0x0000000b06078899 */ /* 0x000fe400080006ff */
[----:B------:R-:W-:Y:S02]  /*0f60*/  @!UP0 USHF.L.U32 UR6, UR6, 0x1, URZ ;  /* 0x0000000106068899 */ /* 0x000fe400080006ff */
[----:B------:R-:W-:Y:S01]  /*0f70*/  @!UP0 ULEA UR4, UR54, UR4, 0x18 ;  /* 0x0000000436048291 */ /* 0x000fe2000f8ec0ff */
[----:B------:R-:W-:Y:S01]  /*0f80*/  VOTEU.ALL UP0, P0 ;  /* 0x0000000000ff7886 */ /* 0x000fe20000000000 */
[----:B------:R-:W-:Y:S02]  /*0f90*/  UISETP.NE.AND UP5, UPT, UR15, URZ, UPT ;  /* 0x000000ff0f00728c */ /* 0x000fe4000bfa5270 */
[----:B--2---:R-:W-:Y:S01]  /*0fa0*/  UISETP.EQ.U32.AND UP6, UPT, UR5, 0x1, UPT ;  /* 0x000000010500788c */ /* 0x004fe2000bfc2070 */
[----:B------:R-:W2:Y:S07]  /*0fb0*/  FENCE.VIEW.ASYNC.S ;  /* 0x00000000000073c6 */ /* 0x000eae0000000000 */
[----:B--2---:R2:W3:Y:S01]  /*0fc0*/  @!UP0 SYNCS.EXCH.64 URZ, [UR4+0x1c0], UR6 ;  /* 0x0001c00604ff85b2 */ /* 0x0044e20008000100 */
[----:B------:R-:W-:Y:S05]  /*0fd0*/  BRA.U !UP6, `(.L_x_16) ;  /* 0x000000010e087547 */ /* 0x000fea000b800000 */
[----:B-1-3--:R-:W-:Y:S01]  /*0fe0*/  UCGABAR_ARV ;  /* 0x00000000000079c7 */ /* 0x00afe20008000000 */
[----:B------:R-:W-:Y:S05]  /*0ff0*/  BRA `(.L_x_17) ;  /* 0x0000000000047947 */ /* 0x000fea0003800000 */
.L_x_16:
[----:B-1-3--:R-:W-:Y:S01]  /*1000*/  NOP ;  /* 0x0000000000007918 */ /* 0x00afe20000000000 */
.L_x_17:
[----:B------:R-:W1:Y:S01]  /*1010*/  S2UR UR12, SR_CTAID.X ;  /* 0x00000000000c79c3 */ /* 0x000e620000002500 */
[----:B------:R-:W-:-:S05]  /*1020*/  CS2R.32 R3, SR_CgaSize ;  /* 0x0000000000037805 */ /* 0x000fca0000008a00 */
[----:B------:R-:W-:-:S05]  /*1030*/  IMAD R3, R3, -0xa0, RZ ;  /* 0xffffff6003037824 */ /* 0x000fca00078e02ff */
[----:B------:R-:W-:-:S14]  /*1040*/  R2UR UR5, R3 ;  /* 0x00000000030572ca */ /* 0x000fdc00000e0000 */
[----:B------:R-:W3:Y:S01]  /*1050*/  LDCU UR5, c[0x0][UR5+0x2b0] ;  /* 0x00005600050577ac */ /* 0x000ee20008000800 */
[----:B------:R-:W-:-:S05]  /*1060*/  CS2R.32 R3, SR_CgaSize ;  /* 0x0000000000037805 */ /* 0x000fca0000008a00 */
[----:B------:R-:W-:-:S05]  /*1070*/  IMAD R3, R3, -0xa0, RZ ;  /* 0xffffff6003037824 */ /* 0x000fca00078e02ff */
[----:B--2---:R-:W-:-:S14]  /*1080*/  R2UR UR4, R3 ;  /* 0x00000000030472ca */ /* 0x004fdc00000e0000 */
[----:B------:R-:W2:Y:S01]  /*1090*/  LDCU UR4, c[0x0][UR4+0x2b4] ;  /* 0x00005680040477ac */ /* 0x000ea20008000800 */
[----:B------:R-:W4:Y:S01]  /*10a0*/  S2UR UR51, SR_CTAID.Y ;  /* 0x00000000003379c3 */ /* 0x000f220000002600 */
[----:B------:R-:W-:-:S05]  /*10b0*/  CS2R.32 R3, SR_CgaSize ;  /* 0x0000000000037805 */ /* 0x000fca0000008a00 */
[----:B------:R-:W-:-:S05]  /*10c0*/  IMAD R3, R3, -0xa0, RZ ;  /* 0xffffff6003037824 */ /* 0x000fca00078e02ff */
[----:B------:R-:W-:-:S14]  /*10d0*/  R2UR UR6, R3 ;  /* 0x00000000030672ca */ /* 0x000fdc00000e0000 */
[----:B------:R-:W2:Y:S01]  /*10e0*/  LDCU UR6, c[0x0][UR6+0x2a0] ;  /* 0x00005400060677ac */ /* 0x000ea20008000800 */
[----:B------:R-:W-:Y:S01]  /*10f0*/  UISETP.GT.U32.AND UP0, UPT, UR11, 0xffff, UPT ;  /* 0x0000ffff0b00788c */ /* 0x000fe2000bf04070 */
[----:B------:R-:W2:Y:S01]  /*1100*/  LDCU UR17, c[0x0][0xb24] ;  /* 0x00016480ff1177ac */ /* 0x000ea20008000800 */
[----:B------:R-:W2:Y:S01]  /*1110*/  LDCU UR37, c[0x0][0xb24] ;  /* 0x00016480ff2577ac */ /* 0x000ea20008000800 */
[----:B------:R-:W2:Y:S01]  /*1120*/  LDCU UR16, c[0x0][0xb30] ;  /* 0x00016600ff1077ac */ /* 0x000ea20008000800 */
[----:B-1----:R-:W-:Y:S01]  /*1130*/  I2FP.F32.U32 R3, UR12 ;  /* 0x0000000c00037c45 */ /* 0x002fe20008201000 */
[----:B------:R-:W-:-:S04]  /*1140*/  USHF.L.U32 UR18, UR54, 0xa, URZ ;  /* 0x0000000a36127899 */ /* 0x000fc800080006ff */
[----:B---3--:R-:W-:Y:S01]  /*1150*/  FMUL R3, R3, UR5 ;  /* 0x0000000503037c20 */ /* 0x008fe20008400000 */
[----:B------:R-:W-:-:S05]  /*1160*/  CS2R.32 R2, SR_CgaSize ;  /* 0x0000000000027805 */ /* 0x000fca0000008a00 */
[----:B------:R-:W-:-:S05]  /*1170*/  IMAD R2, R2, -0xa0, RZ ;  /* 0xffffff6002027824 */ /* 0x000fca00078e02ff */
[----:B------:R-:W-:-:S14]  /*1180*/  R2UR UR5, R2 ;  /* 0x00000000020572ca */ /* 0x000fdc00000e0000 */
[----:B------:R-:W1:Y:S01]  /*1190*/  LDCU UR5, c[0x0][UR5+0x2a4] ;  /* 0x00005480050577ac */ /* 0x000e620008000800 */
[----:B----4-:R-:W-:Y:S01]  /*11a0*/  I2FP.F32.U32 R2, UR51 ;  /* 0x0000003300027c45 */ /* 0x010fe20008201000 */
[----:B------:R-:W-:Y:S01]  /*11b0*/  UMOV UR13, 0x55 ;  /* 0x00000055000d7882 */ /* 0x000fe20000000000 */
[----:B------:R-:W3:Y:S03]  /*11c0*/  F2I.U32.TRUNC.NTZ R3, R3 ;  /* 0x0000000300037305 */ /* 0x000ee6000020f000 */
[----:B--2---:R-:W-:Y:S01]  /*11d0*/  FMUL R2, R2, UR4 ;  /* 0x0000000402027c20 */ /* 0x004fe20008400000 */
[----:B------:R-:W-:-:S04]  /*11e0*/  USEL UR4, UR11, 0xffff, !UP0 ;  /* 0x0000ffff0b047887 */ /* 0x000fc8000c000000 */
[----:B------:R-:W-:Y:S01]  /*11f0*/  ULOP3.LUT UR4, UR4, 0xffff, URZ, 0xc0, !UPT ;  /* 0x0000ffff04047892 */ /* 0x000fe2000f8ec0ff */
[----:B------:R-:W2:Y:S01]  /*1200*/  F2I.U32.TRUNC.NTZ R2, R2 ;  /* 0x0000000200027305 */ /* 0x000ea2000020f000 */
[----:B---3--:R-:W-:Y:S02]  /*1210*/  R2UR UR49, R3 ;  /* 0x00000000033172ca */ /* 0x008fe400000e0000 */
[----:B------:R-:W-:Y:S02]  /*1220*/  PRMT R3, RZ, 0x7610, R3 ;  /* 0x00007610ff037816 */ /* 0x000fe40000000003 */
[----:B--2---:R-:W-:Y:S02]  /*1230*/  R2UR UR48, R2 ;  /* 0x00000000023072ca */ /* 0x004fe400000e0000 */
[----:B------:R-:W-:-:S07]  /*1240*/  PRMT R2, RZ, 0x7610, R2 ;  /* 0x00007610ff027816 */ /* 0x000fce0000000002 */
[----:B------:R-:W-:-:S04]  /*1250*/  UIADD3 UR49, UPT, UPT, -UR49, URZ, URZ ;  /* 0x000000ff31317290 */ /* 0x000fc8000fffe1ff */
[----:B------:R-:W-:Y:S02]  /*1260*/  UIMAD UR49, UR6, UR49, UR12 ;  /* 0x00000031063172a4 */ /* 0x000fe4000f8e020c */
[----:B------:R-:W-:-:S04]  /*1270*/  UIADD3 UR48, UPT, UPT, -UR48, URZ, URZ ;  /* 0x000000ff30307290 */ /* 0x000fc8000fffe1ff */
[----:B-1----:R-:W-:Y:S01]  /*1280*/  UIMAD UR48, UR5, UR48, UR51 ;  /* 0x00000030053072a4 */ /* 0x002fe2000f8e0233 */
[----:B------:R-:W-:Y:S11]  /*1290*/  BRA.U UP5, `(.L_x_18) ;  /* 0x00000001055c7547 */ /* 0x000ff6000b800000 */
[----:B------:R-:W-:Y:S02]  /*12a0*/  UISETP.GT.U32.AND UP0, UPT, UR49, 0x1, UPT ;  /* 0x000000013100788c */ /* 0x000fe4000bf04070 */
[----:B------:R-:W-:Y:S02]  /*12b0*/  ULOP3.LUT UR5, UR49, 0xfffffffe, URZ, 0xc0, !UPT ;  /* 0xfffffffe31057892 */ /* 0x000fe4000f8ec0ff */
[----:B------:R-:W-:Y:S02]  /*12c0*/  UISETP.NE.AND UP3, UPT, UR48, URZ, UP0 ;  /* 0x000000ff3000728c */ /* 0x000fe40008765270 */
[----:B------:R-:W-:Y:S02]  /*12d0*/  UISETP.NE.AND UP2, UPT, UR48, 0x1, UP0 ;  /* 0x000000013000788c */ /* 0x000fe40008745270 */
[----:B------:R-:W-:Y:S02]  /*12e0*/  UISETP.NE.AND UP1, UPT, UR48, 0x2, UP0 ;  /* 0x000000023000788c */ /* 0x000fe40008725270 */
[----:B------:R-:W-:-:S02]  /*12f0*/  UISETP.NE.AND UP0, UPT, UR48, 0x3, UP0 ;  /* 0x000000033000788c */ /* 0x000fc40008705270 */
[----:B------:R-:W-:Y:S02]  /*1300*/  USEL UR7, URZ, 0x1, UP3 ;  /* 0x00000001ff077887 */ /* 0x000fe40009800000 */
[----:B------:R-:W-:Y:S02]  /*1310*/  USEL UR6, URZ, 0x4, UP2 ;  /* 0x00000004ff067887 */ /* 0x000fe40009000000 */
[----:B------:R-:W-:Y:S02]  /*1320*/  USEL UR14, URZ, 0x10, UP1 ;  /* 0x00000010ff0e7887 */ /* 0x000fe40008800000 */
[----:B------:R-:W-:Y:S02]  /*1330*/  USEL UR9, URZ, 0x40, UP0 ;  /* 0x00000040ff097887 */ /* 0x000fe40008000000 */
[----:B------:R-:W-:Y:S02]  /*1340*/  USEL UR8, URZ, 0x2, UP3 ;  /* 0x00000002ff087887 */ /* 0x000fe40009800000 */
[----:B------:R-:W-:-:S02]  /*1350*/  UIADD3 UR14, UPT, UPT, UR14, UR6, UR7 ;  /* 0x000000060e0e7290 */ /* 0x000fc4000fffe007 */
[----:B------:R-:W-:Y:S02]  /*1360*/  USEL UR6, URZ, 0x20, UP1 ;  /* 0x00000020ff067887 */ /* 0x000fe40008800000 */
[----:B------:R-:W-:Y:S02]  /*1370*/  USEL UR7, URZ, 0x8, UP2 ;  /* 0x00000008ff077887 */ /* 0x000fe40009000000 */
[----:B------:R-:W-:Y:S02]  /*1380*/  UIADD3 UR8, UPT, UPT, UR8, UR9, UR14 ;  /* 0x0000000908087290 */ /* 0x000fe4000fffe00e */
[----:B------:R-:W-:Y:S02]  /*1390*/  ULEA UR5, UR48, UR5, 0x1 ;  /* 0x0000000530057291 */ /* 0x000fe4000f8e08ff */
[----:B------:R-:W-:Y:S02]  /*13a0*/  USEL UR9, URZ, 0x80, UP0 ;  /* 0x00000080ff097887 */ /* 0x000fe40008000000 */
[----:B------:R-:W-:-:S03]  /*13b0*/  UIADD3 UR7, UPT, UPT, UR6, UR7, UR8 ;  /* 0x0000000706077290 */ /* 0x000fc6000fffe008 */
[----:B------:R-:W-:Y:S01]  /*13c0*/  UMOV UR6, 0x3 ;  /* 0x0000000300067882 */ /* 0x000fe20000000000 */
[----:B------:R-:W-:Y:S02]  /*13d0*/  UIADD3 UR7, UPT, UPT, UR7, UR9, URZ ;  /* 0x0000000907077290 */ /* 0x000fe4000fffe0ff */
[----:B------:R-:W-:-:S04]  /*13e0*/  USHF.L.U32 UR5, UR6, UR5, URZ ;  /* 0x0000000506057299 */ /* 0x000fc800080006ff */
[----:B------:R-:W-:Y:S02]  /*13f0*/  MOV R3, UR7 ;  /* 0x0000000700037c02 */ /* 0x000fe40008000f00 */
[----:B------:R-:W-:-:S07]  /*1400*/  MOV R2, UR5 ;  /* 0x0000000500027c02 */ /* 0x000fce0008000f00 */
.L_x_18:
[----:B------:R-:W1:Y:S01]  /*1410*/  S2UR UR36, SR_CTAID.Z ;  /* 0x00000000002479c3 */ /* 0x000e620000002700 */
[----:B------:R-:W-:Y:S02]  /*1420*/  UISETP.GE.AND UP0, UPT, UR17, 0x1, UPT ;  /* 0x000000011100788c */ /* 0x000fe4000bf06270 */
[----:B------:R-:W-:Y:S02]  /*1430*/  UISETP.NE.AND UP3, UPT, UR15, 0x2, UPT ;  /* 0x000000020f00788c */ /* 0x000fe4000bf65270 */
[----:B------:R-:W-:Y:S02]  /*1440*/  ULOP3.LUT UR14, UR18, 0x1800, URZ, 0xc0, !UPT ;  /* 0x00001800120e7892 */ /* 0x000fe4000f8ec0ff */
[----:B------:R-:W-:Y:S01]  /*1450*/  USHF.L.U32 UR13, UR13, UR4, URZ ;  /* 0x000000040d0d7299 */ /* 0x000fe200080006ff */
[----:B------:R-:W-:Y:S02]  /*1460*/  UMOV UR50, UR12 ;  /* 0x0000000c00327c82 */ /* 0x000fe40008000000 */
[----:B------:R-:W-:Y:S09]  /*1470*/  BRA.U !UP0, `(.L_x_19) ;  /* 0x0000000108b87547 */ /* 0x000ff2000b800000 */
[----:B------:R-:W2:Y:S01]  /*1480*/  LDCU.128 UR4, c[0x0][0xb10] ;  /* 0x00016200ff0477ac */ /* 0x000ea20008000c00 */
[----:B------:R-:W3:Y:S01]  /*1490*/  LDCU UR20, c[0x0][0x370] ;  /* 0x00006e00ff1477ac */ /* 0x000ee20008000800 */
[----:B------:R-:W4:Y:S01]  /*14a0*/  LDCU UR19, c[0x0][0x374] ;  /* 0x00006e80ff1377ac */ /* 0x000f220008000800 */
[----:B------:R-:W1:Y:S01]  /*14b0*/  LDCU UR50, c[0x0][0xb0c] ;  /* 0x00016180ff3277ac */ /* 0x000e620008000800 */
[----:B------:R-:W3:Y:S01]  /*14c0*/  LDCU UR18, c[0x0][0xb20] ;  /* 0x00016400ff1277ac */ /* 0x000ee20008000800 */
[----:B------:R-:W3:Y:S01]  /*14d0*/  LDCU.64 UR8, c[0x0][0xb28] ;  /* 0x00016500ff0877ac */ /* 0x000ee20008000a00 */
[----:B--2---:R-:W-:Y:S02]  /*14e0*/  UISETP.NE.AND UP0, UPT, UR6, 0x1, UPT ;  /* 0x000000010600788c */ /* 0x004fe4000bf05270 */
[----:B----4-:R-:W-:Y:S02]  /*14f0*/  UIMAD.WIDE.U32 UR24, UR19, UR7, URZ ;  /* 0x00000007131872a5 */ /* 0x010fe4000f8e00ff */
[----:B------:R-:W-:-:S02]  /*1500*/  UISETP.NE.AND UP2, UPT, UR17, 0x1, UPT ;  /* 0x000000011100788c */ /* 0x000fc4000bf45270 */
[----:B-1----:R-:W-:Y:S02]  /*1510*/  UISETP.NE.AND UP1, UPT, UR50, 0x1, UPT ;  /* 0x000000013200788c */ /* 0x002fe4000bf25270 */
[----:B------:R-:W-:Y:S02]  /*1520*/  UIMAD.WIDE.U32 UR28, UR51, UR7, URZ ;  /* 0x00000007331c72a5 */ /* 0x000fe4000f8e00ff */
[----:B---3--:R-:W-:Y:S01]  /*1530*/  UIMAD.WIDE.U32 UR22, UR20, UR4, URZ ;  /* 0x00000004141672a5 */ /* 0x008fe2000f8e00ff */
[----:B------:R-:W-:Y:S01]  /*1540*/  UMOV UR7, UR25 ;  /* 0x0000001900077c82 */ /* 0x000fe20008000000 */
[----:B------:R-:W-:Y:S02]  /*1550*/  UIMAD.WIDE.U32 UR24, UR12, UR4, URZ ;  /* 0x000000040c1872a5 */ /* 0x000fe4000f8e00ff */
[----:B------:R-:W-:-:S03]  /*1560*/  @UP0 USHF.R.U32.HI UR19, URZ, UR18, UR7 ;  /* 0x00000012ff130299 */ /* 0x000fc60008011607 */
[----:B------:R-:W-:Y:S02]  /*1570*/  @UP1 USHF.R.U32.HI UR20, URZ, UR5, UR23 ;  /* 0x00000005ff141299 */ /* 0x000fe40008011617 */
[----:B------:R-:W-:Y:S02]  /*1580*/  UIMAD.WIDE.U32 UR22, UR19, UR8, URZ ;  /* 0x00000008131672a5 */ /* 0x000fe4000f8e00ff */
[----:B------:R-:W-:Y:S02]  /*1590*/  USHF.R.U32.HI UR29, URZ, UR18, UR29 ;  /* 0x00000012ff1d7299 */ /* 0x000fe4000801161d */
[----:B------:R-:W-:Y:S02]  /*15a0*/  UIMAD.WIDE.U32 UR30, UR20, UR8, URZ ;  /* 0x00000008141e72a5 */ /* 0x000fe4000f8e00ff */
[----:B------:R-:W-:Y:S02]  /*15b0*/  @UP2 USHF.R.U32.HI UR19, URZ, UR9, UR23 ;  /* 0x00000009ff132299 */ /* 0x000fe40008011617 */
[----:B------:R-:W-:-:S02]  /*15c0*/  USHF.R.U32.HI UR25, URZ, UR5, UR25 ;  /* 0x00000005ff197299 */ /* 0x000fc40008011619 */
[----:B------:R-:W-:Y:S02]  /*15d0*/  USEL UR29, UR51, UR29, !UP0 ;  /* 0x0000001d331d7287 */ /* 0x000fe4000c000000 */
[----:B------:R-:W-:Y:S02]  /*15e0*/  @UP2 USHF.R.U32.HI UR20, URZ, UR9, UR31 ;  /* 0x00000009ff142299 */ /* 0x000fe4000801161f */
[----:B------:R-:W-:Y:S02]  /*15f0*/  UIMAD UR19, UR19, UR17, URZ ;  /* 0x00000011131372a4 */ /* 0x000fe4000f8e02ff */
[----:B------:R-:W-:Y:S02]  /*1600*/  USEL UR25, UR12, UR25, !UP1 ;  /* 0x000000190c197287 */ /* 0x000fe4000c800000 */
[----:B------:R-:W-:Y:S02]  /*1610*/  UIMAD UR4, UR20, UR17, URZ ;  /* 0x00000011140472a4 */ /* 0x000fe4000f8e02ff */
[----:B------:R-:W-:-:S02]  /*1620*/  UISETP.GE.AND UP0, UPT, UR29, UR19, UPT ;  /* 0x000000131d00728c */ /* 0x000fc4000bf06270 */
[----:B------:R-:W-:Y:S02]  /*1630*/  UIMAD.WIDE.U32 UR22, UR29, UR8, URZ ;  /* 0x000000081d1672a5 */ /* 0x000fe4000f8e00ff */
[----:B------:R-:W-:Y:S02]  /*1640*/  UISETP.GE.OR UP0, UPT, UR25, UR4, UP0 ;  /* 0x000000041900728c */ /* 0x000fe40008706670 */
[----:B------:R-:W-:Y:S02]  /*1650*/  USHF.R.U32.HI UR4, URZ, UR9, UR23 ;  /* 0x00000009ff047299 */ /* 0x000fe40008011617 */
[----:B------:R-:W-:Y:S02]  /*1660*/  UIMAD.WIDE.U32 UR18, UR25, UR8, URZ ;  /* 0x00000008191272a5 */ /* 0x000fe4000f8e00ff */
[----:B------:R-:W-:Y:S02]  /*1670*/  USEL UR4, UR29, UR4, !UP2 ;  /* 0x000000041d047287 */ /* 0x000fe4000d000000 */
[----:B------:R-:W-:-:S02]  /*1680*/  UIADD3 UR5, UPT, UPT, -UR29, URZ, URZ ;  /* 0x000000ff1d057290 */ /* 0x000fc4000fffe1ff */
[----:B------:R-:W-:Y:S02]  /*1690*/  UIADD3 UR8, UPT, UPT, -UR4, URZ, URZ ;  /* 0x000000ff04087290 */ /* 0x000fe4000fffe1ff */
[----:B------:R-:W-:Y:S02]  /*16a0*/  @!UP0 USHF.R.U32.HI UR9, URZ, UR9, UR19 ;  /* 0x00000009ff098299 */ /* 0x000fe40008011613 */
[----:B------:R-:W-:Y:S02]  /*16b0*/  UIMAD UR8, UR17, UR8, UR29 ;  /* 0x00000008110872a4 */ /* 0x000fe4000f8e021d */
[----:B------:R-:W-:Y:S02]  /*16c0*/  @!UP0 USEL UR9, UR25, UR9, !UP2 ;  /* 0x0000000919098287 */ /* 0x000fe4000d000000 */
[----:B------:R-:W-:Y:S02]  /*16d0*/  UIADD3 UR7, UPT, UPT, -UR25, URZ, URZ ;  /* 0x000000ff19077290 */ /* 0x000fe4000fffe1ff */
[----:B------:R-:W-:-:S02]  /*16e0*/  @!UP0 UIMAD UR8, UR8, UR20, UR9 ;  /* 0x00000014080882a4 */ /* 0x000fc4000f8e0209 */
[----:B------:R-:W-:Y:S02]  /*16f0*/  @!UP0 UIADD3 UR4, UPT, UPT, UR4, -UR9, URZ ;  /* 0x8000000904048290 */ /* 0x000fe4000fffe0ff */
[----:B------:R-:W-:Y:S02]  /*1700*/  UIMAD UR5, UR6, UR5, UR51 ;  /* 0x00000005060572a4 */ /* 0x000fe4000f8e0233 */
[----:B------:R-:W-:Y:S02]  /*1710*/  @!UP0 UIMAD UR29, UR4, UR17, UR25 ;  /* 0x00000011041d82a4 */ /* 0x000fe4000f8e0219 */
[----:B------:R-:W-:Y:S01]  /*1720*/  UIMAD UR7, UR50, UR7, UR12 ;  /* 0x00000007320772a4 */ /* 0x000fe2000f8e020c */
[----:B------:R-:W-:Y:S01]  /*1730*/  @!UP0 UMOV UR25, UR8 ;  /* 0x0000000800198c82 */ /* 0x000fe20008000000 */
[----:B------:R-:W-:Y:S02]  /*1740*/  UIMAD UR51, UR29, UR6, UR5 ;  /* 0x000000061d3372a4 */ /* 0x000fe4000f8e0205 */
[----:B------:R-:W-:-:S12]  /*1750*/  UIMAD UR50, UR25, UR50, UR7 ;  /* 0x00000032193272a4 */ /* 0x000fd8000f8e0207 */
.L_x_19:
[----:B------:R-:W-:-:S09]  /*1760*/  UISETP.NE.AND UP0, UPT, UR16, 0x1, UPT ;  /* 0x000000011000788c */ /* 0x000fd2000bf05270 */
[----:B------:R-:W-:Y:S05]  /*1770*/  BRA.U UP0, `(.L_x_20) ;  /* 0x0000000100407547 */ /* 0x000fea000b800000 */
[----:B------:R-:W2:Y:S01]  /*1780*/  LDCU.128 UR4, c[0x0][0xb10] ;  /* 0x00016200ff0477ac */ /* 0x000ea20008000c00 */
[----:B------:R-:W3:Y:S01]  /*1790*/  LDCU UR9, c[0x0][0xb0c] ;  /* 0x00016180ff0977ac */ /* 0x000ee20008000800 */
[----:B------:R-:W4:Y:S01]  /*17a0*/  LDCU UR8, c[0x0][0xb20] ;  /* 0x00016400ff0877ac */ /* 0x000f220008000800 */
[----:B--2---:R-:W-:Y:S02]  /*17b0*/  UIMAD.WIDE.U32 UR18, UR50, UR4, URZ ;  /* 0x00000004321272a5 */ /* 0x004fe4000f8e00ff */
[----:B------:R-:W-:Y:S02]  /*17c0*/  UIMAD.WIDE.U32 UR16, UR51, UR7, URZ ;  /* 0x00000007331072a5 */ /* 0x000fe4000f8e00ff */
[----:B---3--:R-:W-:Y:S02]  /*17d0*/  UISETP.NE.AND UP1, UPT, UR9, 0x1, UPT ;  /* 0x000000010900788c */ /* 0x008fe4000bf25270 */
[----:B------:R-:W-:Y:S01]  /*17e0*/  UISETP.NE.AND UP0, UPT, UR6, 0x1, UPT ;  /* 0x000000010600788c */ /* 0x000fe2000bf05270 */
[----:B------:R-:W-:Y:S01]  /*17f0*/  UMOV UR7, UR19 ;  /* 0x0000001300077c82 */ /* 0x000fe20008000000 */
[----:B----4-:R-:W-:-:S02]  /*1800*/  USHF.R.U32.HI UR8, URZ, UR8, UR17 ;  /* 0x00000008ff087299 */ /* 0x010fc40008011611 */
[----:B------:R-:W-:Y:S02]  /*1810*/  USHF.R.U32.HI UR5, URZ, UR5, UR7 ;  /* 0x00000005ff057299 */ /* 0x000fe40008011607 */
[----:B------:R-:W-:Y:S02]  /*1820*/  USEL UR8, UR51, UR8, !UP0 ;  /* 0x0000000833087287 */ /* 0x000fe4000c000000 */
[----:B------:R-:W-:-:S04]  /*1830*/  USEL UR5, UR50, UR5, !UP1 ;  /* 0x0000000532057287 */ /* 0x000fc8000c800000 */
[----:B------:R-:W-:Y:S02]  /*1840*/  UIADD3 UR4, UPT, UPT, -UR8, UR5, URZ ;  /* 0x0000000508047290 */ /* 0x000fe4000fffe1ff */
[----:B------:R-:W-:Y:S02]  /*1850*/  UIADD3 UR5, UPT, UPT, UR8, -UR5, URZ ;  /* 0x8000000508057290 */ /* 0x000fe4000fffe0ff */
[----:B------:R-:W-:Y:S02]  /*1860*/  UIMAD UR51, UR4, UR6, UR51 ;  /* 0x00000006043372a4 */ /* 0x000fe4000f8e0233 */
[----:B------:R-:W-:-:S12]  /*1870*/  UIMAD UR50, UR5, UR9, UR50 ;  /* 0x00000009053272a4 */ /* 0x000fd8000f8e0232 */
.L_x_20:
[----:B------:R-:W-:Y:S05]  /*1880*/  BRA.U !UP6, `(.L_x_21) ;  /* 0x000000010e0c7547 */ /* 0x000fea000b800000 */
[----:B------:R-:W-:Y:S01]  /*1890*/  UCGABAR_WAIT ;  /* 0x0000000000007dc7 */ /* 0x000fe20008000000 */
[----:B------:R-:W-:Y:S01]  /*18a0*/  CCTL.IVALL ;  /* 0x00000000ff00798f */ /* 0x000fe20002000000 */
[----:B------:R-:W-:Y:S05]  /*18b0*/  BRA `(.L_x_22) ;  /* 0x0000000000047947 */ /* 0x000fea0003800000 */
.L_x_21:
[----:B------:R-:W-:Y:S06]  /*18c0*/  BAR.SYNC.DEFER_BLOCKING 0x0 ;  /* 0x0000000000007b1d */ /* 0x000fec0000010000 */
.L_x_22:
[----:B------:R-:W-:Y:S05]  /*18d0*/  BRA.U UP3, `(.L_x_23) ;  /* 0x0000001903a87547 */ /* 0x000fea000b800000 */
[----:B------:R-:W2:Y:S01]  /*18e0*/  LDCU UR4, c[0x0][0x38c] ;  /* 0x00007180ff0477ac */ /* 0x000ea20008000800 */
[----:B------:R-:W-:Y:S01]  /*18f0*/  PLOP3.LUT P1, PT, PT, PT, UP4, 0x80, 0x8 ;  /* 0x000000000008781c */ /* 0x000fe20003f2f048 */
[----:B------:R-:W-:Y:S01]  /*1900*/  IMAD.MOV.U32 R12, RZ, RZ, 0x1 ;  /* 0x00000001ff0c7424 */ /* 0x000fe200078e00ff */
[----:B------:R-:W-:Y:S01]  /*1910*/  ISETP.NE.AND P2, PT, R0, RZ, P3 ;  /* 0x000000ff0000720c */ /* 0x000fe20001f45270 */
[----:B------:R-:W-:Y:S01]  /*1920*/  USHF.L.U32 UR30, UR12, 0x6, URZ ;  /* 0x000000060c1e7899 */ /* 0x000fe200080006ff */
[----:B------:R-:W-:Y:S01]  /*1930*/  PLOP3.LUT P1, PT, P1, PT, PT, 0x8, 0x80 ;  /* 0x000000000080781c */ /* 0x000fe20000f2e170 */
[----:B------:R-:W-:Y:S01]  /*1940*/  UMOV UR5, 0x400 ;  /* 0x0000040000057882 */ /* 0x000fe20000000000 */
[----:B------:R-:W-:Y:S01]  /*1950*/  UISETP.NE.AND UP1, UPT, UR15, URZ, UPT ;  /* 0x000000ff0f00728c */ /* 0x000fe2000bf25270 */
[----:B------:R-:W-:Y:S01]  /*1960*/  CS2R R10, SRZ ;  /* 0x00000000000a7805 */ /* 0x000fe2000001ff00 */
[----:B------:R-:W-:Y:S01]  /*1970*/  USHF.L.U32 UR18, UR12, 0x5, URZ ;  /* 0x000000050c127899 */ /* 0x000fe200080006ff */
[----:B------:R-:W-:Y:S01]  /*1980*/  IMAD.MOV.U32 R9, RZ, RZ, RZ ;  /* 0x000000ffff097224 */ /* 0x000fe200078e00ff */
[----:B------:R-:W-:Y:S01]  /*1990*/  ULEA UR15, UR54, UR5, 0x18 ;  /* 0x00000005360f7291 */ /* 0x000fe2000f8ec0ff */
[----:B------:R-:W-:Y:S01]  /*19a0*/  IMAD.MOV.U32 R8, RZ, RZ, 0x1 ;  /* 0x00000001ff087424 */ /* 0x000fe200078e00ff */
[----:B------:R-:W-:Y:S01]  /*19b0*/  ULOP3.LUT UR30, UR30, 0x40, URZ, 0xc0, !UPT ;  /* 0x000000401e1e7892 */ /* 0x000fe2000f8ec0ff */
[----:B------:R-:W3:Y:S01]  /*19c0*/  LDCU UR17, c[0x0][0x370] ;  /* 0x00006e00ff1177ac */ /* 0x000ee20008000800 */
[----:B--2---:R-:W-:-:S02]  /*19d0*/  UIADD3 UR21, UPT, UPT, UR4, 0x7f, URZ ;  /* 0x0000007f04157890 */ /* 0x004fc4000fffe0ff */
[----:B------:R-:W-:Y:S02]  /*19e0*/  UIADD3 UR19, UPT, UPT, UR4, 0xfe, URZ ;  /* 0x000000fe04137890 */ /* 0x000fe4000fffe0ff */
[----:B------:R-:W-:Y:S02]  /*19f0*/  USHF.R.S32.HI UR6, URZ, 0x1f, UR21 ;  /* 0x0000001fff067899 */ /* 0x000fe40008011415 */
[----:B------:R-:W-:Y:S02]  /*1a00*/  UIADD3 UR4, UPT, UPT, UR4, -0x1, URZ ;  /* 0xffffffff04047890 */ /* 0x000fe4000fffe0ff */
[----:B------:R-:W-:Y:S02]  /*1a10*/  ULEA.HI UR21, UR6, UR21, URZ, 0x7 ;  /* 0x0000001506157291 */ /* 0x000fe4000f8f38ff */
[----:B------:R-:W-:Y:S02]  /*1a20*/  UISETP.GE.U32.AND UP2, UPT, UR4, -0xff, UPT ;  /* 0xffffff010400788c */ /* 0x000fe4000bf46070 */
[----:B------:R-:W-:Y:S01]  /*1a30*/  USHF.R.S32.HI UR21, URZ, 0x7, UR21 ;  /* 0x00000007ff157899 */ /* 0x000fe20008011415 */
[----:B------:R-:W2:Y:S03]  /*1a40*/  LDCU.64 UR22, c[0x0][0x348] ;  /* 0x00006900ff1677ac */ /* 0x000ea60008000a00 */
[----:B------:R-:W-:Y:S01]  /*1a50*/  UISETP.LT.U32.AND UP0, UPT, UR21, 0x12, UPT ;  /* 0x000000121500788c */ /* 0x000fe2000bf01070 */
[----:B------:R-:W4:Y:S03]  /*1a60*/  LDCU UR16, c[0x0][0x374] ;  /* 0x00006e80ff1077ac */ /* 0x000f260008000800 */
[----:B------:R-:W-:-:S02]  /*1a70*/  USEL UR20, UR21, 0x12, UP0 ;  /* 0x0000001215147887 */ /* 0x000fc40008000000 */
[----:B------:R-:W-:Y:S02]  /*1a80*/  ULOP3.LUT UR18, UR18, 0x20, URZ, 0xc0, !UPT ;  /* 0x0000002012127892 */ /* 0x000fe4000f8ec0ff */
[----:B------:R-:W-:Y:S02]  /*1a90*/  UIADD3 UR25, UPT, UPT, UR20, -0x1, URZ ;  /* 0xffffffff14197890 */ /* 0x000fe4000fffe0ff */
[----:B------:R-:W-:Y:S02]  /*1aa0*/  @UP2 UIADD3 UR25, UPT, UPT, UR20, URZ, URZ ;  /* 0x000000ff14192290 */ /* 0x000fe4000fffe0ff */
[----:B------:R-:W-:Y:S02]  /*1ab0*/  USEL UR26, UR26, 0x2, UP1 ;  /* 0x000000021a1a7887 */ /* 0x000fe40008800000 */
[----:B------:R-:W-:Y:S02]  /*1ac0*/  UIADD3 UR24, UPT, UPT, UR25, 0x1, URZ ;  /* 0x0000000119187890 */ /* 0x000fe4000fffe0ff */
[----:B------:R-:W-:-:S02]  /*1ad0*/  UIADD3 UR38, UPT, UPT, UR15, 0x2400, UR14 ;  /* 0x000024000f267890 */ /* 0x000fc4000fffe00e */
[----:B------:R-:W-:Y:S02]  /*1ae0*/  ULEA.HI UR30, UR14, UR30, URZ, 0x19 ;  /* 0x0000001e0e1e7291 */ /* 0x000fe4000f8fc8ff */
[----:B------:R-:W-:Y:S02]  /*1af0*/  UIADD3 UR31, UPT, UPT, UR21, -UR20, URZ ;  /* 0x80000014151f7290 */ /* 0x000fe4000fffe0ff */
[----:B------:R-:W-:Y:S01]  /*1b00*/  UIADD3 UR25, UPT, UPT, -UR25, URZ, URZ ;  /* 0x000000ff19197290 */ /* 0x000fe2000fffe1ff */
[----:B--234-:R-:W-:-:S11]  /*1b10*/  UMOV UR29, URZ ;  /* 0x000000ff001d7c82 */ /* 0x01cfd60008000000 */
.L_x_43:
[----:B------:R-:W-:-:S09]  /*1b20*/  UISETP.NE.AND UP0, UPT, UR54, URZ, UPT ;  /* 0x000000ff3600728c */ /* 0x000fd2000bf05270 */
[----:B------:R-:W-:Y:S05]  /*1b30*/  BRA.U UP0, `(.L_x_24) ;  /* 0x0000000100287547 */ /* 0x000fea000b800000 */
[----:B------:R-:W-:Y:S02]  /*1b40*/  LEA R0, R9, UR15, 0x3 ;  /* 0x0000000f09007c11 */ /* 0x000fe4000f8e18ff */
[----:B------:R-:W-:-:S04]  /*1b50*/  SHF.L.U32 R2, R8, 0x1f, RZ ;  /* 0x0000001f08027819 */ /* 0x000fc800000006ff */
[----:B------:R-:W2:Y:S02]  /*1b60*/  SYNCS.PHASECHK.TRANS64.TRYWAIT P0, [R0+URZ+0x1b0], R2 ;  /* 0x0001b002000075a7 */ /* 0x000ea400080011ff */
[----:B--2---:R-:W-:Y:S05]  /*1b70*/  @!P0 BRA `(.L_x_25) ;  /* 0x0000005800648947 */ /* 0x004fea0003800000 */
.L_x_128:
[----:B------:R-:W-:Y:S01]  /*1b80*/  VIADD R9, R9, 0x1 ;  /* 0x0000000109097836 */ /* 0x000fe20000000000 */
[----:B------:R2:W-:Y:S04]  /*1b90*/  SYNCS.ARRIVE.TRANS64.A1T0 RZ, [R0+URZ+0x1a0], RZ ;  /* 0x0001a0ff00ff79a7 */ /* 0x0005e800081000ff */
[----:B------:R-:W-:-:S04]  /*1ba0*/  ISETP.NE.AND P0, PT, R9, 0x2, PT ;  /* 0x000000020900780c */ /* 0x000fc80003f05270 */
[----:B------:R-:W-:Y:S02]  /*1bb0*/  SEL R9, R9, RZ, P0 ;  /* 0x000000ff09097207 */ /* 0x000fe40000000000 */
[----:B--2---:R-:W-:-:S04]  /*1bc0*/  SEL R0, RZ, 0x1, P0 ;  /* 0x00000001ff007807 */ /* 0x004fc80000000000 */
[----:B------:R-:W-:-:S07]  /*1bd0*/  LOP3.LUT R8, R8, R0, RZ, 0x3c, !PT ;  /* 0x0000000008087212 */ /* 0x000fce00078e3cff */
.L_x_24:
[----:B------:R-:W-:Y:S01]  /*1be0*/  UISETP.GE.U32.AND UP0, UPT, UR19, 0xff, UPT ;  /* 0x000000ff1300788c */ /* 0x000fe2000bf06070 */
[----:B------:R-:W-:Y:S01]  /*1bf0*/  SHF.L.U32 R0, R12, 0x1f, RZ ;  /* 0x0000001f0c007819 */ /* 0x000fe200000006ff */
[----:B------:R-:W-:Y:S02]  /*1c00*/  ULEA.HI UR35, UR50, UR50, URZ, 0x1 ;  /* 0x0000003232237291 */ /* 0x000fe4000f8f08ff */
[----:B------:R-:W-:Y:S02]  /*1c10*/  ULEA UR4, UR29, UR15, 0x3 ;  /* 0x0000000f1d047291 */ /* 0x000fe4000f8e18ff */
[----:B------:R-:W-:Y:S02]  /*1c20*/  USHF.L.U32 UR35, UR35, 0x6, URZ ;  /* 0x0000000623237899 */ /* 0x000fe400080006ff */
[----:B------:R-:W-:Y:S02]  /*1c30*/  ULEA UR11, UR51, UR18, 0x6 ;  /* 0x00000012330b7291 */ /* 0x000fe4000f8e30ff */
[----:B------:R-:W-:-:S03]  /*1c40*/  ULOP3.LUT UR35, UR35, 0xffffff80, URZ, 0xc0, !UPT ;  /* 0xffffff8023237892 */ /* 0x000fc6000f8ec0ff */
[----:B------:R2:W3:Y:S01]  /*1c50*/  SYNCS.PHASECHK.TRANS64.TRYWAIT P0, [UR4+0x90], R0 ;  /* 0x00009000ff0075a7 */ /* 0x0004e20008001104 */
[----:B------:R-:W-:Y:S01]  /*1c60*/  UIADD3 UR35, UPT, UPT, UR30, UR35, URZ ;  /* 0x000000231e237290 */ /* 0x000fe2000fffe0ff */
[----:B------:R-:W-:Y:S01]  /*1c70*/  UMOV UR4, URZ ;  /* 0x000000ff00047c82 */ /* 0x000fe20008000000 */
[----:B------:R-:W-:Y:S10]  /*1c80*/  BRA.U !UP0, `(.L_x_26) ;  /* 0x0000000108c47547 */ /* 0x000ff4000b800000 */
[----:B------:R-:W-:Y:S01]  /*1c90*/  UMOV UR5, UR25 ;  /* 0x0000001900057c82 */ /* 0x000fe20008000000 */
[----:B------:R-:W-:Y:S01]  /*1ca0*/  UMOV UR7, UR29 ;  /* 0x0000001d00077c82 */ /* 0x000fe20008000000 */
[----:B------:R-:W-:-:S05]  /*1cb0*/  UMOV UR34, URZ ;  /* 0x000000ff00227c82 */ /* 0x000fca0008000000 */
.L_x_32:
[----:B------:R-:W-:Y:S01]  /*1cc0*/  ULEA UR33, UR7, UR15, 0x3 ;  /* 0x0000000f07217291 */ /* 0x000fe2000f8e18ff */
[----:B---3--:R-:W-:Y:S01]  /*1cd0*/  @P3 MOV R2, 0x6000 ;  /* 0x0000600000023802 */ /* 0x008fe20000000f00 */
[----:B-1-34-:R-:W-:Y:S10]  /*1ce0*/  @P0 BRA `(.L_x_27) ;  /* 0x00000000000c0947 */ /* 0x01aff40003800000 */
[----:B------:R-:W-:-:S04]  /*1cf0*/  SHF.L.U32 R3, R12, 0x1f, RZ ;  /* 0x0000001f0c037819 */ /* 0x000fc800000006ff */
[----:B------:R-:W3:Y:S02]  /*1d00*/  SYNCS.PHASECHK.TRANS64.TRYWAIT P0, [UR33+0x90], R3 ;  /* 0x00009003ff0075a7 */ /* 0x000ee40008001121 */
[----:B---3--:R-:W-:Y:S05]  /*1d10*/  @!P0 BRA `(.L_x_28) ;  /* 0x0000005800108947 */ /* 0x008fea0003800000 */
.L_x_27:
[----:B------:R3:W-:Y:S01]  /*1d20*/  @P3 SYNCS.ARRIVE.TRANS64 RZ, [UR33], R2 ;  /* 0x00000002ffff39a7 */ /* 0x0007e20008000021 */
[----:B------:R-:W-:Y:S02]  /*1d30*/  ULOP3.LUT UR4, UR26, 0x2, URZ, 0xfc, !UPT ;  /* 0x000000021a047892 */ /* 0x000fe4000f8efcff */
[----:B------:R-:W-:Y:S02]  /*1d40*/  UIADD3 UR5, UPT, UPT, UR5, 0x1, URZ ;  /* 0x0000000105057890 */ /* 0x000fe4000fffe0ff */
[----:B------:R-:W-:Y:S02]  /*1d50*/  UISETP.NE.AND UP0, UPT, UR4, 0x2, UPT ;  /* 0x000000020400788c */ /* 0x000fe4000bf05270 */
[----:B------:R-:W-:-:S07]  /*1d60*/  UISETP.NE.AND UP2, UPT, UR5, 0x1, UPT ;  /* 0x000000010500788c */ /* 0x000fce000bf45270 */
[----:B------:R-:W-:Y:S05]  /*1d70*/  BRA.U UP0, `(.L_x_29) ;  /* 0x0000000100047547 */ /* 0x000fea000b800000 */
[----:B-1----:R-:W-:Y:S05]  /*1d80*/  BPT.TRAP 0x1 ;  /* 0x000000040000795c */ /* 0x002fea0000300000 */
.L_x_29:
[----:B------:R-:W-:Y:S04]  /*1d90*/  BSSY.RECONVERGENT B0, `(.L_x_30) ;  /* 0x0000003000007945 */ /* 0x000fe80003800200 */
[----:B------:R-:W-:Y:S05]  /*1da0*/  @!P2 BRA `(.L_x_31) ;  /* 0x000000000004a947 */ /* 0x000fea0003800000 */
[----:B-1----:R-:W-:Y:S05]  /*1db0*/  BPT.TRAP 0x1 ;  /* 0x000000040000795c */ /* 0x002fea0000300000 */
.L_x_31:
[----:B-1----:R-:W-:Y:S05]  /*1dc0*/  BSYNC.RECONVERGENT B0 ;  /* 0x0000000000007941 */ /* 0x002fea0003800200 */
.L_x_30:
[----:B------:R-:W-:Y:S02]  /*1dd0*/  UIADD3 UR29, UPT, UPT, UR7, 0x1, URZ ;  /* 0x00000001071d7890 */ /* 0x000fe4000fffe0ff */
[----:B------:R-:W-:Y:S02]  /*1de0*/  ULEA UR32, UR7, UR14, 0xd ;  /* 0x0000000e07207291 */ /* 0x000fe4000f8e68ff */
[----:B------:R-:W-:Y:S02]  /*1df0*/  UISETP.NE.AND UP0, UPT, UR29, 0x12, UPT ;  /* 0x000000121d00788c */ /* 0x000fe4000bf05270 */
[----:B------:R-:W-:Y:S02]  /*1e00*/  UIADD3 UR44, UP1, UPT, UR22, 0x80, URZ ;  /* 0x00000080162c7890 */ /* 0x000fe4000ff3e0ff */
[----:B------:R-:W-:Y:S02]  /*1e10*/  USEL UR6, URZ, 0x1, UP0 ;  /* 0x00000001ff067887 */ /* 0x000fe40008000000 */
[----:B------:R-:W-:-:S02]  /*1e20*/  USEL UR29, UR29, URZ, UP0 ;  /* 0x000000ff1d1d7287 */ /* 0x000fc40008000000 */
[----:B------:R-:W-:Y:S02]  /*1e30*/  ULEA UR8, UR7, UR15, 0xc ;  /* 0x0000000f07087291 */ /* 0x000fe4000f8e60ff */
[----:B------:R-:W-:Y:S01]  /*1e40*/  UIADD3 UR42, UP0, UPT, UR22, 0x180, URZ ;  /* 0x00000180162a7890 */ /* 0x000fe2000ff1e0ff */
[----:B------:R-:W-:Y:S01]  /*1e50*/  LOP3.LUT R12, R12, UR6, RZ, 0x3c, !PT ;  /* 0x000000060c0c7c12 */ /* 0x000fe2000f8e3cff */
[----:B------:R-:W-:Y:S02]  /*1e60*/  ULEA UR4, UR29, UR15, 0x3 ;  /* 0x0000000f1d047291 */ /* 0x000fe4000f8e18ff */
[----:B------:R-:W-:Y:S01]  /*1e70*/  ULOP3.LUT UR33, UR33, 0xfefffff8, URZ, 0xc0, !UPT ;  /* 0xfefffff821217892 */ /* 0x000fe2000f8ec0ff */
[----:B--2---:R-:W-:Y:S01]  /*1e80*/  SHF.L.U32 R0, R12, 0x1f, RZ ;  /* 0x0000001f0c007819 */ /* 0x004fe200000006ff */
[----:B------:R-:W-:Y:S02]  /*1e90*/  UIADD3.X UR45, UPT, UPT, URZ, UR23, URZ, UP1, !UPT ;  /* 0x00000017ff2d7290 */ /* 0x000fe40008ffe4ff */
[----:B------:R-:W-:-:S02]  /*1ea0*/  UIADD3 UR32, UPT, UPT, UR15, 0x2400, UR32 ;  /* 0x000024000f207890 */ /* 0x000fc4000fffe020 */
[----:B------:R-:W-:Y:S01]  /*1eb0*/  UPRMT UR6, URZ, 0x5410, UR13 ;  /* 0x00005410ff067896 */ /* 0x000fe2000800000d */
[----:B------:R4:W1:Y:S01]  /*1ec0*/  SYNCS.PHASECHK.TRANS64.TRYWAIT P0, [UR4+0x90], R0 ;  /* 0x00009000ff0075a7 */ /* 0x0008620008001104 */
[----:B------:R-:W-:Y:S02]  /*1ed0*/  UIADD3 UR8, UPT, UPT, UR8, 0x26400, URZ ;  /* 0x0002640008087890 */ /* 0x000fe4000fffe0ff */
[----:B------:R-:W-:Y:S01]  /*1ee0*/  UIADD3.X UR43, UPT, UPT, URZ, UR23, URZ, UP0, !UPT ;  /* 0x00000017ff2b7290 */ /* 0x000fe200087fe4ff */
[----:B------:R-:W-:Y:S01]  /*1ef0*/  UMOV UR40, 0x0 ;  /* 0x0000000000287882 */ /* 0x000fe20000000000 */
[----:B------:R-:W-:Y:S01]  /*1f00*/  UMOV UR41, 0x10000000 ;  /* 0x1000000000297882 */ /* 0x000fe20000000000 */
[----:B------:R-:W-:Y:S01]  /*1f10*/  UMOV UR10, UR34 ;  /* 0x00000022000a7c82 */ /* 0x000fe20008000000 */
[----:B------:R-:W-:Y:S01]  /*1f20*/  UMOV UR12, UR36 ;  /* 0x00000024000c7c82 */ /* 0x000fe20008000000 */
[----:B------:R-:W-:Y:S01]  /*1f30*/  UMOV UR9, UR33 ;  /* 0x0000002100097c82 */ /* 0x000fe20008000000 */
[----:B------:R2:W-:Y:S01]  /*1f40*/  UTMALDG.3D.MULTICAST.2CTA [UR32], [UR44], UR6, desc[UR40] ;  /* 0x000028202c0073b4 */ /* 0x0005e20008211806 */
[----:B------:R-:W-:Y:S01]  /*1f50*/  UMOV UR4, UR24 ;  /* 0x0000001800047c82 */ /* 0x000fe20008000000 */
[----:B------:R-:W-:Y:S01]  /*1f60*/  UMOV UR7, UR29 ;  /* 0x0000001d00077c82 */ /* 0x000fe20008000000 */
[----:B------:R4:W-:Y:S01]  /*1f70*/  UTMALDG.3D.2CTA [UR8], [UR42], desc[UR40] ;  /* 0x000028082a0075b4 */ /* 0x0009e20008211000 */
[----:B--2---:R-:W-:Y:S01]  /*1f80*/  UIADD3 UR34, UPT, UPT, UR34, 0x80, URZ ;  /* 0x0000008022227890 */ /* 0x004fe2000fffe0ff */
[----:B------:R-:W-:Y:S11]  /*1f90*/  BRA.U UP2, `(.L_x_32) ;  /* 0xfffffffd02487547 */ /* 0x000ff6000b83ffff */
.L_x_26:
[----:B------:R-:W-:Y:S01]  /*1fa0*/  ULEA UR5, UR29, UR15, 0x3 ;  /* 0x0000000f1d057291 */ /* 0x000fe2000f8e18ff */
[----:B--2-4-:R-:W-:Y:S01]  /*1fb0*/  SHF.L.U32 R0, R12, 0x1f, RZ ;  /* 0x0000001f0c007819 */ /* 0x014fe200000006ff */
[----:B------:R-:W-:Y:S01]  /*1fc0*/  @!P1 SYNCS.ARRIVE.TRANS64.A1T0 RZ, [UR15+0x138], RZ ;  /* 0x000138ffffff99a7 */ /* 0x000fe2000810000f */
[----:B------:R-:W-:-:S06]  /*1fd0*/  UISETP.GT.AND UP0, UPT, UR21, UR20, UPT ;  /* 0x000000141500728c */ /* 0x000fcc000bf04270 */
[----:B-1-3--:R1:W2:Y:S03]  /*1fe0*/  SYNCS.PHASECHK.TRANS64.TRYWAIT P0, [UR5+0x90], R0 ;  /* 0x00009000ff0075a7 */ /* 0x00a2a60008001105 */
[----:B------:R-:W-:Y:S05]  /*1ff0*/  BRA.U !UP0, `(.L_x_33) ;  /* 0x0000000108b87547 */ /* 0x000fea000b800000 */
[----:B------:R-:W-:Y:S01]  /*2000*/  UIADD3 UR5, UPT, UPT, UR31, UR4, URZ ;  /* 0x000000041f057290 */ /* 0x000fe2000fffe0ff */
[----:B------:R-:W-:-:S11]  /*2010*/  UMOV UR7, UR29 ;  /* 0x0000001d00077c82 */ /* 0x000fd60008000000 */
.L_x_39:
[----:B------:R-:W-:Y:S01]  /*2020*/  ULEA UR33, UR7, UR15, 0x3 ;  /* 0x0000000f07217291 */ /* 0x000fe2000f8e18ff */
[----:B--2---:R-:W-:Y:S01]  /*2030*/  @P3 MOV R2, 0x6000 ;  /* 0x0000600000023802 */ /* 0x004fe20000000f00 */
[----:B--2-4-:R-:W-:Y:S10]  /*2040*/  @P0 BRA `(.L_x_34) ;  /* 0x00000000000c0947 */ /* 0x014ff40003800000 */
[----:B------:R-:W-:-:S04]  /*2050*/  SHF.L.U32 R3, R12, 0x1f, RZ ;  /* 0x0000001f0c037819 */ /* 0x000fc800000006ff */
[----:B------:R-:W2:Y:S02]  /*2060*/  SYNCS.PHASECHK.TRANS64.TRYWAIT P0, [UR33+0x90], R3 ;  /* 0x00009003ff0075a7 */ /* 0x000ea40008001121 */
[----:B--2---:R-:W-:Y:S05]  /*2070*/  @!P0 BRA `(.L_x_35) ;  /* 0x0000005400508947 */ /* 0x004fea0003800000 */
.L_x_34:
[----:B------:R2:W-:Y:S01]  /*2080*/  @P3 SYNCS.ARRIVE.TRANS64 RZ, [UR33], R2 ;  /* 0x00000002ffff39a7 */ /* 0x0005e20008000021 */
[----:B------:R-:W-:-:S04]  /*2090*/  ULOP3.LUT UR6, UR26, 0x2, URZ, 0xfc, !UPT ;  /* 0x000000021a067892 */ /* 0x000fc8000f8efcff */
[----:B------:R-:W-:-:S09]  /*20a0*/  UISETP.NE.AND UP0, UPT, UR6, 0x2, UPT ;  /* 0x000000020600788c */ /* 0x000fd2000bf05270 */
[----:B------:R-:W-:Y:S05]  /*20b0*/  BRA.U UP0, `(.L_x_36) ;  /* 0x0000000100047547 */ /* 0x000fea000b800000 */
[----:B------:R-:W-:Y:S05]  /*20c0*/  BPT.TRAP 0x1 ;  /* 0x000000040000795c */ /* 0x000fea0000300000 */
.L_x_36:
[----:B------:R-:W-:Y:S04]  /*20d0*/  BSSY.RECONVERGENT B0, `(.L_x_37) ;  /* 0x0000003000007945 */ /* 0x000fe80003800200 */
[----:B------:R-:W-:Y:S05]  /*20e0*/  @!P2 BRA `(.L_x_38) ;  /* 0x000000000004a947 */ /* 0x000fea0003800000 */
[----:B------:R-:W-:Y:S05]  /*20f0*/  BPT.TRAP 0x1 ;  /* 0x000000040000795c */ /* 0x000fea0000300000 */
.L_x_38:
[----:B------:R-:W-:Y:S05]  /*2100*/  BSYNC.RECONVERGENT B0 ;  /* 0x0000000000007941 */ /* 0x000fea0003800200 */
.L_x_37:
[----:B------:R-:W-:Y:S02]  /*2110*/  UIADD3 UR29, UPT, UPT, UR7, 0x1, URZ ;  /* 0x00000001071d7890 */ /* 0x000fe4000fffe0ff */
[----:B------:R-:W-:Y:S02]  /*2120*/  UIADD3 UR44, UP1, UPT, UR22, 0x80, URZ ;  /* 0x00000080162c7890 */ /* 0x000fe4000ff3e0ff */
[----:B------:R-:W-:Y:S02]  /*2130*/  UISETP.NE.AND UP0, UPT, UR29, 0x12, UPT ;  /* 0x000000121d00788c */ /* 0x000fe4000bf05270 */
[----:B------:R-:W-:Y:S02]  /*2140*/  USHF.L.U32 UR34, UR4, 0x7, URZ ;  /* 0x0000000704227899 */ /* 0x000fe400080006ff */
[----:B------:R-:W-:Y:S02]  /*2150*/  USEL UR8, URZ, 0x1, UP0 ;  /* 0x00000001ff087887 */ /* 0x000fe40008000000 */
[----:B------:R-:W-:-:S02]  /*2160*/  USEL UR29, UR29, URZ, UP0 ;  /* 0x000000ff1d1d7287 */ /* 0x000fc40008000000 */
[----:B------:R-:W-:Y:S02]  /*2170*/  UIADD3 UR42, UP0, UPT, UR22, 0x180, URZ ;  /* 0x00000180162a7890 */ /* 0x000fe4000ff1e0ff */
[----:B------:R-:W-:Y:S01]  /*2180*/  ULEA UR6, UR29, UR15, 0x3 ;  /* 0x0000000f1d067291 */ /* 0x000fe2000f8e18ff */
[----:B------:R-:W-:Y:S01]  /*2190*/  LOP3.LUT R12, R12, UR8, RZ, 0x3c, !PT ;  /* 0x000000080c0c7c12 */ /* 0x000fe2000f8e3cff */
[----:B------:R-:W-:Y:S02]  /*21a0*/  ULEA UR8, UR7, UR15, 0xc ;  /* 0x0000000f07087291 */ /* 0x000fe4000f8e60ff */
[----:B------:R-:W-:Y:S01]  /*21b0*/  ULOP3.LUT UR33, UR33, 0xfefffff8, URZ, 0xc0, !UPT ;  /* 0xfefffff821217892 */ /* 0x000fe2000f8ec0ff */
[----:B-1----:R-:W-:Y:S01]  /*21c0*/  SHF.L.U32 R0, R12, 0x1f, RZ ;  /* 0x0000001f0c007819 */ /* 0x002fe200000006ff */
[----:B------:R-:W-:Y:S02]  /*21d0*/  ULEA UR32, UR7, UR38, 0xd ;  /* 0x0000002607207291 */ /* 0x000fe4000f8e68ff */
[----:B------:R-:W-:Y:S01]  /*21e0*/  UIADD3.X UR45, UPT, UPT, URZ, UR23, URZ, UP1, !UPT ;  /* 0x00000017ff2d7290 */ /* 0x000fe20008ffe4ff */
[----:B------:R3:W4:Y:S01]  /*21f0*/  SYNCS.PHASECHK.TRANS64.TRYWAIT P0, [UR6+0x90], R0 ;  /* 0x00009000ff0075a7 */ /* 0x0007220008001106 */
[----:B------:R-:W-:-:S02]  /*2200*/  UPRMT UR6, URZ, 0x5410, UR13 ;  /* 0x00005410ff067896 */ /* 0x000fc4000800000d */
        /* <DEDUP_REMOVED lines=8> */
[----:B------:R-:W-:Y:S01]  /*2290*/  UIADD3 UR4, UPT, UPT, UR4, 0x1, URZ ;  /* 0x0000000104047890 */ /* 0x000fe2000fffe0ff */
[----:B------:R-:W-:-:S03]  /*22a0*/  UMOV UR7, UR29 ;  /* 0x0000001d00077c82 */ /* 0x000fc60008000000 */
[----:B------:R-:W-:Y:S01]  /*22b0*/  UISETP.NE.AND UP0, UPT, UR4, UR5, UPT ;  /* 0x000000050400728c */ /* 0x000fe2000bf05270 */
[----:B------:R3:W-:Y:S08]  /*22c0*/  UTMALDG.3D.2CTA [UR8], [UR42], desc[UR40] ;  /* 0x000028082a0075b4 */ /* 0x0007f00008211000 */
[----:B---3--:R-:W-:Y:S05]  /*22d0*/  BRA.U UP0, `(.L_x_39) ;  /* 0xfffffffd00507547 */ /* 0x008fea000b83ffff */
.L_x_33:
[C---:B------:R-:W-:Y:S01]  /*22e0*/  LEA R3, R11.reuse, UR15, 0x3 ;  /* 0x0000000f0b037c11 */ /* 0x040fe2000f8e18ff */
[----:B------:R-:W-:Y:S01]  /*22f0*/  NOP ;  /* 0x0000000000007918 */ /* 0x000fe20000000000 */
[----:B-1----:R-:W-:Y:S02]  /*2300*/  SHF.L.U32 R0, R10, 0x1f, RZ ;  /* 0x0000001f0a007819 */ /* 0x002fe400000006ff */
[----:B------:R-:W-:Y:S02]  /*2310*/  LEA R4, R11, UR15, 0x4 ;  /* 0x0000000f0b047c11 */ /* 0x000fe4000f8e20ff */
[----:B--2-4-:R-:W1:Y:S02]  /*2320*/  SYNCS.PHASECHK.TRANS64.TRYWAIT P0, [R3+URZ+0x140], R0 ;  /* 0x00014000030075a7 */ /* 0x014e6400080011ff */
[----:B-1----:R-:W-:Y:S05]  /*2330*/  @!P0 BRA `(.L_x_40) ;  /* 0x0000005000b88947 */ /* 0x002fea0003800000 */
.L_x_131:
[----:B------:R-:W2:Y:S01]  /*2340*/  LDS.128 R4, [R4+0x1d0] ;  /* 0x0001d00004047984 */ /* 0x000ea20000000c00 */
[----:B------:R-:W-:Y:S01]  /*2350*/  UISETP.GE.AND UP0, UPT, UR37, 0x1, UPT ;  /* 0x000000012500788c */ /* 0x000fe2000bf06270 */
[----:B------:R-:W-:Y:S01]  /*2360*/  @!PT LDS RZ, [RZ] ;  /* 0x00000000fffff984 */ /* 0x000fe20000000800 */
[----:B------:R-:W-:Y:S01]  /*2370*/  @!PT LDS RZ, [RZ] ;  /* 0x00000000fffff984 */ /* 0x000fe20000000800 */
[----:B------:R-:W-:Y:S01]  /*2380*/  @!PT LDS RZ, [RZ] ;  /* 0x00000000fffff984 */ /* 0x000fe20000000800 */
[----:B------:R-:W-:Y:S01]  /*2390*/  @!PT LDS RZ, [RZ] ;  /* 0x00000000fffff984 */ /* 0x000fe20000000800 */
[----:B------:R3:W-:Y:S06]  /*23a0*/  MEMBAR.ALL.CTA ;  /* 0x0000000000007992 */ /* 0x0007ec0000008000 */
[----:B---3--:R-:W3:Y:S01]  /*23b0*/  FENCE.VIEW.ASYNC.S ;  /* 0x00000000000073c6 */ /* 0x008ee20000000000 */
[----:B--2---:R-:W-:-:S13]  /*23c0*/  LOP3.LUT P0, RZ, R6, 0x1, RZ, 0xc0, !PT ;  /* 0x0000000106ff7812 */ /* 0x004fda000780c0ff */
[----:B---3--:R-:W-:Y:S01]  /*23d0*/  VOTEU.ANY UP1, P0 ;  /* 0x0000000000ff7886 */ /* 0x008fe20000020100 */
[----:B------:R-:W-:-:S13]  /*23e0*/  PLOP3.LUT P0, PT, PT, PT, UP1, 0x80, 0x8 ;  /* 0x000000000008781c */ /* 0x000fda0003f0f018 */
[----:B-1----:R-:W-:Y:S02]  /*23f0*/  @P0 LOP3.LUT R0, R5, 0xffff, RZ, 0xc0, !PT ;  /* 0x0000ffff05000812 */ /* 0x002fe400078ec0ff */
[----:B------:R-:W-:Y:S02]  /*2400*/  @P0 MOV R2, R4 ;  /* 0x0000000400020202 */ /* 0x000fe40000000f00 */
[----:B------:R-:W-:Y:S01]  /*2410*/  @P0 R2UR UR5, R0 ;  /* 0x00000000000502ca */ /* 0x000fe200000e0000 */
[----:B------:R-:W-:Y:S01]  /*2420*/  VIADD R0, R3, 0x150 ;  /* 0x0000015003007836 */ /* 0x000fe20000000000 */
[----:B------:R-:W-:Y:S02]  /*2430*/  @P0 SHF.R.U32.HI R4, RZ, 0x10, R5 ;  /* 0x00000010ff040819 */ /* 0x000fe40000011605 */
[----:B------:R-:W-:Y:S02]  /*2440*/  @P0 R2UR UR6, R2 ;  /* 0x00000000020602ca */ /* 0x000fe400000e0000 */
[----:B------:R-:W-:-:S02]  /*2450*/  PRMT R0, RZ, 0x654, R0 ;  /* 0x00000654ff007816 */ /* 0x000fc40000000000 */
[----:B------:R-:W-:Y:S02]  /*2460*/  @P0 R2UR UR4, R4 ;  /* 0x00000000040402ca */ /* 0x000fe400000e0000 */
[----:B------:R1:W-:Y:S03]  /*2470*/  SYNCS.ARRIVE.TRANS64.RED.A1T0 RZ, [R0+URZ], RZ ;  /* 0x000000ff00ff79a7 */ /* 0x0003e600081004ff */
[----:B------:R-:W-:-:S04]  /*2480*/  @UP1 UMOV UR27, UR5 ;  /* 0x00000005001b1c82 */ /* 0x000fc80008000000 */
[----:B------:R-:W-:-:S04]  /*2490*/  @UP1 UMOV UR28, UR6 ;  /* 0x00000006001c1c82 */ /* 0x000fc80008000000 */
[----:B------:R-:W-:Y:S01]  /*24a0*/  @UP1 UMOV UR36, UR4 ;  /* 0x0000000400241c82 */ /* 0x000fe20008000000 */
[----:B------:R-:W-:Y:S05]  /*24b0*/  BRA.U !UP0, `(.L_x_41) ;  /* 0x0000000108b87547 */ /* 0x000fea000b800000 */
[----:B------:R-:W2:Y:S01]  /*24c0*/  LDCU.128 UR4, c[0x0][0xb10] ;  /* 0x00016200ff0477ac */ /* 0x000ea20008000c00 */
[----:B------:R-:W3:Y:S01]  /*24d0*/  LDCU UR10, c[0x0][0xb20] ;  /* 0x00016400ff0a77ac */ /* 0x000ee20008000800 */
[----:B------:R-:W4:Y:S01]  /*24e0*/  LDCU UR11, c[0x0][0xb0c] ;  /* 0x00016180ff0b77ac */ /* 0x000f220008000800 */
[----:B------:R-:W1:Y:S01]  /*24f0*/  LDCU.64 UR8, c[0x0][0xb28] ;  /* 0x00016500ff0877ac */ /* 0x000e620008000a00 */
[----:B------:R-:W-:Y:S02]  /*2500*/  UISETP.NE.AND UP3, UPT, UR37, 0x1, UPT ;  /* 0x000000012500788c */ /* 0x000fe4000bf65270 */
[----:B--2---:R-:W-:Y:S02]  /*2510*/  UIMAD.WIDE.U32 UR40, UR16, UR7, URZ ;  /* 0x00000007102872a5 */ /* 0x004fe4000f8e00ff */
[----:B------:R-:W-:Y:S02]  /*2520*/  UIMAD.WIDE.U32 UR32, UR27, UR7, URZ ;  /* 0x000000071b2072a5 */ /* 0x000fe4000f8e00ff */
[----:B------:R-:W-:-:S02]  /*2530*/  UIMAD.WIDE.U32 UR34, UR17, UR4, URZ ;  /* 0x00000004112272a5 */ /* 0x000fc4000f8e00ff */
[----:B------:R-:W-:Y:S01]  /*2540*/  UISETP.NE.AND UP0, UPT, UR6, 0x1, UPT ;  /* 0x000000010600788c */ /* 0x000fe2000bf05270 */
[----:B------:R-:W-:Y:S01]  /*2550*/  UMOV UR7, UR41 ;  /* 0x0000002900077c82 */ /* 0x000fe20008000000 */
[----:B----4-:R-:W-:Y:S02]  /*2560*/  UISETP.NE.AND UP2, UPT, UR11, 0x1, UPT ;  /* 0x000000010b00788c */ /* 0x010fe4000bf45270 */
[----:B---3--:R-:W-:Y:S02]  /*2570*/  USHF.R.U32.HI UR7, URZ, UR10, UR7 ;  /* 0x0000000aff077299 */ /* 0x008fe40008011607 */
[----:B------:R-:W-:Y:S02]  /*2580*/  USHF.R.U32.HI UR12, URZ, UR5, UR35 ;  /* 0x00000005ff0c7299 */ /* 0x000fe40008011623 */
[----:B------:R-:W-:Y:S02]  /*2590*/  USEL UR7, UR16, UR7, !UP0 ;  /* 0x0000000710077287 */ /* 0x000fe4000c000000 */
[----:B------:R-:W-:-:S02]  /*25a0*/  USEL UR12, UR17, UR12, !UP2 ;  /* 0x0000000c110c7287 */ /* 0x000fc4000d000000 */
[----:B-1----:R-:W-:Y:S02]  /*25b0*/  UIMAD.WIDE.U32 UR40, UR7, UR8, URZ ;  /* 0x00000008072872a5 */ /* 0x002fe4000f8e00ff */
        /* <DEDUP_REMOVED lines=30> */
.L_x_41:
[----:B------:R-:W2:Y:S02]  /*27a0*/  LDCU UR4, c[0x0][0xb30] ;  /* 0x00016600ff0477ac */ /* 0x000ea40008000800 */
[----:B--2---:R-:W-:-:S09]  /*27b0*/  UISETP.NE.AND UP0, UPT, UR4, 0x1, UPT ;  /* 0x000000010400788c */ /* 0x004fd2000bf05270 */
        /* <DEDUP_REMOVED lines=13> */
[----:B------:R-:W-:Y:S02]  /*2890*/  UIADD3 UR4, UPT, UPT, UR5, -UR8, URZ ;  /* 0x8000000805047290 */ /* 0x000fe4000fffe0ff */
[----:B------:R-:W-:Y:S02]  /*28a0*/  UIADD3 UR5, UPT, UPT, -UR5, UR8, URZ ;  /* 0x0000000805057290 */ /* 0x000fe4000fffe1ff */
[----:B------:R-:W-:Y:S02]  /*28b0*/  UIMAD UR27, UR4, UR6, UR27 ;  /* 0x00000006041b72a4 */ /* 0x000fe4000f8e021b */
[----:B------:R-:W-:-:S12]  /*28c0*/  UIMAD UR28, UR5, UR9, UR28 ;  /* 0x00000009051c72a4 */ /* 0x000fd8000f8e021c */
.L_x_42:
[----:B------:R-:W-:Y:S01]  /*28d0*/  VIADD R11, R11, 0x1 ;  /* 0x000000010b0b7836 */ /* 0x000fe20000000000 */
[----:B------:R-:W-:Y:S01]  /*28e0*/  PLOP3.LUT P1, PT, PT, PT, PT, 0x80, 0x8 ;  /* 0x000000000008781c */ /* 0x000fe20003f2f070 */
[----:B------:R-:W-:Y:S02]  /*28f0*/  UIADD3 UR50, UPT, UPT, UR28, UR49, URZ ;  /* 0x000000311c327290 */ /* 0x000fe4000fffe0ff */
[----:B------:R-:W-:Y:S01]  /*2900*/  UIADD3 UR51, UPT, UPT, UR27, UR48, URZ ;  /* 0x000000301b337290 */ /* 0x000fe2000fffe0ff */
[----:B------:R-:W-:-:S04]  /*2910*/  ISETP.NE.AND P0, PT, R11, 0x2, PT ;  /* 0x000000020b00780c */ /* 0x000fc80003f05270 */
[----:B-1----:R-:W-:Y:S02]  /*2920*/  SEL R0, RZ, 0x1, P0 ;  /* 0x00000001ff007807 */ /* 0x002fe40000000000 */
[----:B------:R-:W-:Y:S02]  /*2930*/  SEL R11, R11, RZ, P0 ;  /* 0x000000ff0b0b7207 */ /* 0x000fe40000000000 */
[----:B------:R-:W-:Y:S01]  /*2940*/  LOP3.LUT R10, R10, R0, RZ, 0x3c, !PT ;  /* 0x000000000a0a7212 */ /* 0x000fe200078e3cff */
[----:B------:R-:W-:Y:S06]  /*2950*/  BRA.U UP1, `(.L_x_43) ;  /* 0xfffffff101707547 */ /* 0x000fec000b83ffff */
[----:B------:R-:W-:Y:S01]  /*2960*/  UIADD3 UR15, UPT, UPT, UR15, 0x90, URZ ;  /* 0x000000900f0f7890 */ /* 0x000fe2000fffe0ff */
[----:B------:R-:W-:-:S03]  /*2970*/  SHF.L.U32 R2, R12, 0x1f, RZ ;  /* 0x0000001f0c027819 */ /* 0x000fc600000006ff */
[----:B------:R-:W-:-:S09]  /*2980*/  ULEA UR4, UR29, UR15, 0x3 ;  /* 0x0000000f1d047291 */ /* 0x000fd2000f8e18ff */
[----:B------:R-:W1:Y:S02]  /*2990*/  SYNCS.PHASECHK.TRANS64.TRYWAIT P0, [UR4], R2 ;  /* 0x00000002ff0075a7 */ /* 0x000e640008001104 */
[----:B-1----:R-:W-:Y:S05]  /*29a0*/  @!P0 BRA `(.L_x_44) ;  /* 0x0000004c00308947 */ /* 0x002fea0003800000 */
.L_x_133:
[----:B------:R-:W-:-:S04]  /*29b0*/  UIADD3 UR5, UPT, UPT, UR29, 0x1, URZ ;  /* 0x000000011d057890 */ /* 0x000fc8000fffe0ff */
[----:B------:R-:W-:-:S04]  /*29c0*/  UISETP.NE.AND UP0, UPT, UR5, 0x12, UPT ;  /* 0x000000120500788c */ /* 0x000fc8000bf05270 */
[----:B------:R-:W-:Y:S02]  /*29d0*/  USEL UR6, URZ, 0x1, UP0 ;  /* 0x00000001ff067887 */ /* 0x000fe40008000000 */
[----:B------:R-:W-:-:S04]  /*29e0*/  USEL UR5, UR5, URZ, UP0 ;  /* 0x000000ff05057287 */ /* 0x000fc80008000000 */
[----:B------:R-:W-:Y:S01]  /*29f0*/  ULEA UR4, UR5, UR15, 0x3 ;  /* 0x0000000f05047291 */ /* 0x000fe2000f8e18ff */
[----:B-1----:R-:W-:-:S04]  /*2a00*/  LOP3.LUT R2, R12, UR6, RZ, 0x3c, !PT ;  /* 0x000000060c027c12 */ /* 0x002fc8000f8e3cff */
[----:B------:R-:W-:-:S04]  /*2a10*/  SHF.L.U32 R3, R2, 0x1f, RZ ;  /* 0x0000001f02037819 */ /* 0x000fc800000006ff */
[----:B------:R-:W1:Y:S02]  /*2a20*/  SYNCS.PHASECHK.TRANS64.TRYWAIT P0, [UR4], R3 ;  /* 0x00000003ff0075a7 */ /* 0x000e640008001104 */
[----:B-1----:R-:W-:Y:S05]  /*2a30*/  @!P0 BRA `(.L_x_45) ;  /* 0x0000004c00248947 */ /* 0x002fea0003800000 */
.L_x_135:
[----:B------:R-:W-:-:S04]  /*2a40*/  UIADD3 UR5, UPT, UPT, UR5, 0x1, URZ ;  /* 0x0000000105057890 */ /* 0x000fc8000fffe0ff */
[----:B------:R-:W-:-:S04]  /*2a50*/  UISETP.NE.AND UP0, UPT, UR5, 0x12, UPT ;  /* 0x000000120500788c */ /* 0x000fc8000bf05270 */
[----:B------:R-:W-:Y:S02]  /*2a60*/  USEL UR6, URZ, 0x1, UP0 ;  /* 0x00000001ff067887 */ /* 0x000fe40008000000 */
[----:B------:R-:W-:-:S04]  /*2a70*/  USEL UR5, UR5, URZ, UP0 ;  /* 0x000000ff05057287 */ /* 0x000fc80008000000 */
[----:B------:R-:W-:Y:S01]  /*2a80*/  ULEA UR4, UR5, UR15, 0x3 ;  /* 0x0000000f05047291 */ /* 0x000fe2000f8e18ff */
[----:B------:R-:W-:-:S04]  /*2a90*/  LOP3.LUT R2, R2, UR6, RZ, 0x3c, !PT ;  /* 0x0000000602027c12 */ /* 0x000fc8000f8e3cff */
[----:B-1----:R-:W-:-:S04]  /*2aa0*/  SHF.L.U32 R3, R2, 0x1f, RZ ;  /* 0x0000001f02037819 */ /* 0x002fc800000006ff */
[----:B------:R-:W1:Y:S02]  /*2ab0*/  SYNCS.PHASECHK.TRANS64.TRYWAIT P0, [UR4], R3 ;  /* 0x00000003ff0075a7 */ /* 0x000e640008001104 */
[----:B-1----:R-:W-:Y:S05]  /*2ac0*/  @!P0 BRA `(.L_x_46) ;  /* 0x0000004c00188947 */ /* 0x002fea0003800000 */
.L_x_137:
        /* <DEDUP_REMOVED lines=9> */
.L_x_139:
        /* <DEDUP_REMOVED lines=9> */
.L_x_141:
        /* <DEDUP_REMOVED lines=9> */
.L_x_143:
        /* <DEDUP_REMOVED lines=9> */
.L_x_145:
        /* <DEDUP_REMOVED lines=9> */
.L_x_147:
        /* <DEDUP_REMOVED lines=9> */
.L_x_149:
        /* <DEDUP_REMOVED lines=9> */
.L_x_151:
        /* <DEDUP_REMOVED lines=9> */
.L_x_153:
        /* <DEDUP_REMOVED lines=9> */
.L_x_155:
        /* <DEDUP_REMOVED lines=9> */
.L_x_157:
        /* <DEDUP_REMOVED lines=9> */
.L_x_159:
        /* <DEDUP_REMOVED lines=9> */
.L_x_161:
        /* <DEDUP_REMOVED lines=9> */
.L_x_163:
        /* <DEDUP_REMOVED lines=9> */
.L_x_165:
[----:B------:R-:W-:-:S04]  /*32b0*/  UIADD3 UR5, UPT, UPT, UR5, 0x1, URZ ;  /* 0x0000000105057890 */ /* 0x000fc8000fffe0ff */
[----:B------:R-:W-:-:S04]  /*32c0*/  UISETP.NE.AND UP0, UPT, UR5, 0x12, UPT ;  /* 0x000000120500788c */ /* 0x000fc8000bf05270 */
[----:B------:R-:W-:Y:S02]  /*32d0*/  USEL UR4, URZ, 0x1, UP0 ;  /* 0x00000001ff047887 */ /* 0x000fe40008000000 */
[----:B------:R-:W-:-:S04]  /*32e0*/  USEL UR5, UR5, URZ, UP0 ;  /* 0x000000ff05057287 */ /* 0x000fc80008000000 */
[----:B------:R-:W-:Y:S01]  /*32f0*/  ULEA UR5, UR5, UR15, 0x3 ;  /* 0x0000000f05057291 */ /* 0x000fe2000f8e18ff */
[----:B------:R-:W-:-:S04]  /*3300*/  LOP3.LUT R2, R2, UR4, RZ, 0x3c, !PT ;  /* 0x0000000402027c12 */ /* 0x000fc8000f8e3cff */
[----:B------:R-:W-:Y:S01]  /*3310*/  SHF.L.U32 R2, R2, 0x1f, RZ ;  /* 0x0000001f02027819 */ /* 0x000fe200000006ff */
[----:B-1----:R-:W-:-:S07]  /*3320*/  IMAD.U32 R0, RZ, RZ, UR5 ;  /* 0x00000005ff007e24 */ /* 0x002fce000f8e00ff */
.L_x_61:
[----:B-1----:R1:W2:Y:S02]  /*3330*/  SYNCS.PHASECHK.TRANS64.TRYWAIT P0, [R0+URZ], R2 ;  /* 0x00000002000075a7 */ /* 0x0022a400080011ff */
[----:B--2---:R-:W-:Y:S05]  /*3340*/  @!P0 NANOSLEEP.SYNCS 0x989680 ;  /* 0x009896800000895d */ /* 0x004fea0003900000 */
[----:B------:R-:W2:Y:S02]  /*3350*/  @!P0 SYNCS.PHASECHK.TRANS64 P0, [R0+URZ], R2 ;  /* 0x00000002000085a7 */ /* 0x000ea400080010ff */
[----:B--2---:R-:W-:Y:S05]  /*3360*/  @P0 EXIT ;  /* 0x000000000000094d */ /* 0x004fea0003800000 */
[----:B------:R-:W-:Y:S05]  /*3370*/  BRA `(.L_x_61) ;  /* 0xfffffffc00ec7947 */ /* 0x000fea000383ffff */
.L_x_23:
[----:B------:R-:W-:-:S04]  /*3380*/  UISETP.NE.AND UP0, UPT, UR54, URZ, UPT ;  /* 0x000000ff3600728c */ /* 0x000fc8000bf05270 */
[----:B------:R-:W-:-:S09]  /*3390*/  UISETP.NE.OR UP0, UPT, UR15, 0x1, UP0 ;  /* 0x000000010f00788c */ /* 0x000fd20008705670 */
[----:B------:R-:W-:Y:S05]  /*33a0*/  BRA.U UP0, `(.L_x_62) ;  /* 0x0000000500487547 */ /* 0x000fea000b800000 */
[----:B------:R-:W-:Y:S01]  /*33b0*/  ISETP.GE.U32.AND P2, PT, R0, 0x8, PT ;  /* 0x000000080000780c */ /* 0x000fe20003f46070 */
[----:B------:R-:W-:Y:S01]  /*33c0*/  IMAD.MOV.U32 R12, RZ, RZ, 0x1 ;  /* 0x00000001ff0c7424 */ /* 0x000fe200078e00ff */
[----:B------:R-:W-:Y:S02]  /*33d0*/  CS2R R10, SRZ ;  /* 0x00000000000a7805 */ /* 0x000fe4000001ff00 */
[----:B------:R-:W-:Y:S01]  /*33e0*/  CS2R R8, SRZ ;  /* 0x0000000000087805 */ /* 0x000fe2000001ff00 */
[----:B------:R-:W-:Y:S01]  /*33f0*/  UMOV UR4, 0x400 ;  /* 0x0000040000047882 */ /* 0x000fe20000000000 */
[----:B------:R-:W-:Y:S01]  /*3400*/  UMOV UR6, URZ ;  /* 0x000000ff00067c82 */ /* 0x000fe20008000000 */
[----:B------:R-:W-:-:S12]  /*3410*/  ULEA UR54, UR54, UR4, 0x18 ;  /* 0x0000000436367291 */ /* 0x000fd8000f8ec0ff */
.L_x_66:
[----:B------:R-:W-:Y:S02]  /*3420*/  LEA R2, R8, UR54, 0x3 ;  /* 0x0000003608027c11 */ /* 0x000fe4000f8e18ff */
[----:B------:R-:W-:-:S03]  /*3430*/  SHF.L.U32 R4, R9, 0x1f, RZ ;  /* 0x0000001f09047819 */ /* 0x000fc600000006ff */
[----:B------:R-:W-:Y:S01]  /*3440*/  VIADD R5, R2, 0x1b0 ;  /* 0x000001b002057836 */ /* 0x000fe20000000000 */
[----:B------:R-:W2:Y:S02]  /*3450*/  SYNCS.PHASECHK.TRANS64.TRYWAIT P0, [R2+URZ+0x1a0], R4 ;  /* 0x0001a004020075a7 */ /* 0x000ea400080011ff */
[----:B--2---:R-:W-:Y:S05]  /*3460*/  @!P0 BRA `(.L_x_63) ;  /* 0x0000004800188947 */ /* 0x004fea0003800000 */
.L_x_166:
[----:B------:R-:W-:Y:S01]  /*3470*/  ULEA UR5, UR6, UR54, 0x3 ;  /* 0x0000003606057291 */ /* 0x000fe2000f8e18ff */
[----:B--2---:R-:W-:Y:S01]  /*3480*/  PRMT R2, RZ, 0x654, R5 ;  /* 0x00000654ff027816 */ /* 0x004fe20000000005 */
[----:B------:R-:W-:Y:S01]  /*3490*/  @!P2 IMAD.MOV.U32 R4, RZ, RZ, 0x10 ;  /* 0x00000010ff04a424 */ /* 0x000fe200078e00ff */
[----:B------:R-:W-:Y:S01]  /*34a0*/  SHF.L.U32 R5, R12, 0x1f, RZ ;  /* 0x0000001f0c057819 */ /* 0x000fe200000006ff */
[----:B------:R-:W-:Y:S01]  /*34b0*/  UIADD3 UR4, UPT, UPT, UR5, 0x140, URZ ;  /* 0x0000014005047890 */ /* 0x000fe2000fffe0ff */
[----:B------:R2:W-:Y:S05]  /*34c0*/  SYNCS.ARRIVE.TRANS64.RED.A1T0 RZ, [R2+URZ], RZ ;  /* 0x000000ff02ff79a7 */ /* 0x0005ea00081004ff */
[----:B------:R-:W-:Y:S01]  /*34d0*/  IMAD.U32 R6, RZ, RZ, UR4 ;  /* 0x00000004ff067e24 */ /* 0x000fe2000f8e00ff */
[----:B------:R-:W3:Y:S04]  /*34e0*/  SYNCS.PHASECHK.TRANS64.TRYWAIT P0, [UR5+0x150], R5 ;  /* 0x00015005ff0075a7 */ /* 0x000ee80008001105 */
[----:B------:R-:W-:Y:S01]  /*34f0*/  PRMT R6, R0, 0x654, R6 ;  /* 0x0000065400067816 */ /* 0x000fe20000000006 */
[----:B--23--:R-:W-:Y:S06]  /*3500*/  @!P0 BRA `(.L_x_64) ;  /* 0x0000004800048947 */ /* 0x00cfec0003800000 */
.L_x_168:
[----:B------:R-:W-:Y:S01]  /*3510*/  ULEA UR4, UR6, UR54, 0x4 ;  /* 0x0000003606047291 */ /* 0x000fe2000f8e20ff */
[----:B------:R-:W-:Y:S01]  /*3520*/  SEL R3, R6, R3, !P2 ;  /* 0x0000000306037207 */ /* 0x000fe20005000000 */
[----:B------:R-:W-:Y:S01]  /*3530*/  UIADD3 UR5, UPT, UPT, UR5, 0x140, URZ ;  /* 0x0000014005057890 */ /* 0x000fe2000fffe0ff */
[----:B--2---:R-:W-:Y:S01]  /*3540*/  LEA R2, R11, UR54, 0x3 ;  /* 0x000000360b027c11 */ /* 0x004fe2000f8e18ff */
[----:B------:R-:W-:Y:S01]  /*3550*/  UIADD3 UR4, UPT, UPT, UR4, 0x1d0, URZ ;  /* 0x000001d004047890 */ /* 0x000fe2000fffe0ff */
[----:B------:R2:W-:Y:S01]  /*3560*/  @!P2 SYNCS.ARRIVE.TRANS64.RED RZ, [R3+URZ], R4 ;  /* 0x0000000403ffa9a7 */ /* 0x0005e200080004ff */
[----:B------:R-:W-:Y:S01]  /*3570*/  UIADD3 UR6, UPT, UPT, UR6, 0x1, URZ ;  /* 0x0000000106067890 */ /* 0x000fe2000fffe0ff */
[----:B------:R-:W-:-:S03]  /*3580*/  VIADD R8, R8, 0x1 ;  /* 0x0000000108087836 */ /* 0x000fc60000000000 */
[----:B------:R-:W-:Y:S02]  /*3590*/  UISETP.NE.AND UP0, UPT, UR6, 0x2, UPT ;  /* 0x000000020600788c */ /* 0x000fe4000bf05270 */
[----:B------:R-:W-:Y:S01]  /*35a0*/  ISETP.NE.AND P0, PT, R8, 0x2, PT ;  /* 0x000000020800780c */ /* 0x000fe20003f05270 */
[----:B------:R-:W-:Y:S06]  /*35b0*/  UGETNEXTWORKID.BROADCAST [UR4], [UR5] ;  /* 0x00000000040073ca */ /* 0x000fec0008000100 */
[----:B------:R-:W-:Y:S02]  /*35c0*/  USEL UR4, URZ, 0x1, UP0 ;  /* 0x00000001ff047887 */ /* 0x000fe40008000000 */
[----:B------:R-:W-:-:S04]  /*35d0*/  USEL UR6, UR6, URZ, UP0 ;  /* 0x000000ff06067287 */ /* 0x000fc80008000000 */
[----:B------:R-:W-:Y:S02]  /*35e0*/  LOP3.LUT R12, R12, UR4, RZ, 0x3c, !PT ;  /* 0x000000040c0c7c12 */ /* 0x000fe4000f8e3cff */
[----:B--2---:R-:W-:-:S04]  /*35f0*/  SHF.L.U32 R4, R10, 0x1f, RZ ;  /* 0x0000001f0a047819 */ /* 0x004fc800000006ff */
[----:B------:R-:W2:Y:S02]  /*3600*/  SYNCS.PHASECHK.TRANS64.TRYWAIT P1, [R2+URZ+0x140], R4 ;  /* 0x00014004020075a7 */ /* 0x000ea400080211ff */
[----:B--2---:R-:W-:Y:S05]  /*3610*/  @!P1 BRA `(.L_x_65) ;  /* 0x0000004400d89947 */ /* 0x004fea0003800000 */
.L_x_169:
[C---:B--2---:R-:W-:Y:S01]  /*3620*/  LEA R4, R11.reuse, UR54, 0x4 ;  /* 0x000000360b047c11 */ /* 0x044fe2000f8e20ff */
[----:B------:R-:W-:Y:S01]  /*3630*/  VIADD R2, R2, 0x150 ;  /* 0x0000015002027836 */ /* 0x000fe20000000000 */
[----:B------:R-:W-:Y:S01]  /*3640*/  SEL R8, R8, RZ, P0 ;  /* 0x000000ff08087207 */ /* 0x000fe20000000000 */
[----:B------:R-:W-:-:S03]  /*3650*/  VIADD R11, R11, 0x1 ;  /* 0x000000010b0b7836 */ /* 0x000fc60000000000 */
[----:B------:R-:W2:Y:S01]  /*3660*/  LDS.128 R4, [R4+0x1d0] ;  /* 0x0001d00004047984 */ /* 0x000ea20000000c00 */
[----:B------:R-:W-:Y:S02]  /*3670*/  PRMT R2, RZ, 0x654, R2 ;  /* 0x00000654ff027816 */ /* 0x000fe40000000002 */
[C---:B------:R-:W-:Y:S01]  /*3680*/  ISETP.NE.AND P1, PT, R11.reuse, 0x2, PT ;  /* 0x000000020b00780c */ /* 0x040fe20003f25270 */
[----:B------:R-:W-:Y:S01]  /*3690*/  @!PT LDS RZ, [RZ] ;  /* 0x00000000fffff984 */ /* 0x000fe20000000800 */
[----:B------:R-:W-:Y:S01]  /*36a0*/  @!PT LDS RZ, [RZ] ;  /* 0x00000000fffff984 */ /* 0x000fe20000000800 */
[----:B------:R-:W-:Y:S01]  /*36b0*/  @!PT LDS RZ, [RZ] ;  /* 0x00000000fffff984 */ /* 0x000fe20000000800 */
[----:B------:R-:W-:Y:S01]  /*36c0*/  @!PT LDS RZ, [RZ] ;  /* 0x00000000fffff984 */ /* 0x000fe20000000800 */
[----:B------:R3:W-:Y:S06]  /*36d0*/  MEMBAR.ALL.CTA ;  /* 0x0000000000007992 */ /* 0x0007ec0000008000 */
[----:B---3--:R-:W3:Y:S01]  /*36e0*/  FENCE.VIEW.ASYNC.S ;  /* 0x00000000000073c6 */ /* 0x008ee20000000000 */
[----:B------:R-:W-:Y:S01]  /*36f0*/  SEL R11, R11, RZ, P1 ;  /* 0x000000ff0b0b7207 */ /* 0x000fe20000800000 */
[----:B---3--:R3:W-:Y:S01]  /*3700*/  SYNCS.ARRIVE.TRANS64.RED.A1T0 RZ, [R2+URZ], RZ ;  /* 0x000000ff02ff79a7 */ /* 0x0087e200081004ff */
[----:B--2---:R-:W-:-:S02]  /*3710*/  LOP3.LUT P3, RZ, R6, 0x1, RZ, 0xc0, !PT ;  /* 0x0000000106ff7812 */ /* 0x004fc4000786c0ff */
[----:B------:R-:W-:-:S04]  /*3720*/  SEL R4, RZ, 0x1, P1 ;  /* 0x00000001ff047807 */ /* 0x000fc80000800000 */
[----:B------:R-:W-:Y:S02]  /*3730*/  LOP3.LUT R10, R10, R4, RZ, 0x3c, !PT ;  /* 0x000000040a0a7212 */ /* 0x000fe400078e3cff */
[----:B---3--:R-:W-:-:S04]  /*3740*/  SEL R2, RZ, 0x1, P0 ;  /* 0x00000001ff027807 */ /* 0x008fc80000000000 */
[----:B------:R-:W-:Y:S01]  /*3750*/  LOP3.LUT R9, R9, R2, RZ, 0x3c, !PT ;  /* 0x0000000209097212 */ /* 0x000fe200078e3cff */
[----:B------:R-:W-:Y:S06]  /*3760*/  @P3 BRA `(.L_x_66) ;  /* 0xfffffffc002c3947 */ /* 0x000fec000383ffff */
[----:B------:R-:W-:Y:S01]  /*3770*/  ULEA UR5, UR6, UR54, 0x3 ;  /* 0x0000003606057291 */ /* 0x000fe2000f8e18ff */
[----:B------:R-:W-:-:S08]  /*3780*/  SHF.L.U32 R2, R12, 0x1f, RZ ;  /* 0x0000001f0c027819 */ /* 0x000fd000000006ff */
[----:B------:R-:W2:Y:S02]  /*3790*/  SYNCS.PHASECHK.TRANS64 P0, [UR5+0x150], R2 ;  /* 0x00015002ff0075a7 */ /* 0x000ea40008001005 */
[----:B--2---:R-:W-:Y:S05]  /*37a0*/  @P0 BRA `(.L_x_67) ;  /* 0x0000000000080947 */ /* 0x004fea0003800000 */
[----:B------:R-:W2:Y:S02]  /*37b0*/  SYNCS.PHASECHK.TRANS64.TRYWAIT P0, [UR5+0x150], R2 ;  /* 0x00015002ff0075a7 */ /* 0x000ea40008001105 */
[----:B--2---:R-:W-:Y:S05]  /*37c0*/  @!P0 BRA `(.L_x_68) ;  /* 0x0000004400808947 */ /* 0x004fea0003800000 */
.L_x_67:
[----:B------:R-:W-:-:S04]  /*37d0*/  UIADD3 UR4, UPT, UPT, UR6, 0x1, URZ ;  /* 0x0000000106047890 */ /* 0x000fc8000fffe0ff */
[----:B------:R-:W-:-:S04]  /*37e0*/  UISETP.NE.AND UP0, UPT, UR4, 0x2, UPT ;  /* 0x000000020400788c */ /* 0x000fc8000bf05270 */
[----:B------:R-:W-:Y:S02]  /*37f0*/  USEL UR7, URZ, 0x1, UP0 ;  /* 0x00000001ff077887 */ /* 0x000fe40008000000 */
[----:B------:R-:W-:-:S04]  /*3800*/  USEL UR4, UR4, URZ, UP0 ;  /* 0x000000ff04047287 */ /* 0x000fc80008000000 */
[----:B------:R-:W-:Y:S01]  /*3810*/  ULEA UR4, UR4, UR54, 0x3 ;  /* 0x0000003604047291 */ /* 0x000fe2000f8e18ff */
[----:B--2---:R-:W-:-:S04]  /*3820*/  LOP3.LUT R2, R12, UR7, RZ, 0x3c, !PT ;  /* 0x000000070c027c12 */ /* 0x004fc8000f8e3cff */
[----:B------:R-:W-:-:S04]  /*3830*/  SHF.L.U32 R0, R2, 0x1f, RZ ;  /* 0x0000001f02007819 */ /* 0x000fc800000006ff */
[----:B------:R-:W2:Y:S02]  /*3840*/  SYNCS.PHASECHK.TRANS64 P0, [UR4+0x150], R0 ;  /* 0x00015000ff0075a7 */ /* 0x000ea40008001004 */
[----:B-12---:R-:W-:Y:S05]  /*3850*/  @P0 EXIT ;  /* 0x000000000000094d */ /* 0x006fea0003800000 */
[----:B------:R-:W-:Y:S02]  /*3860*/  SHF.L.U32 R2, R2, 0x1f, RZ ;  /* 0x0000001f02027819 */ /* 0x000fe400000006ff */
[----:B------:R-:W-:-:S07]  /*3870*/  MOV R0, UR4 ;  /* 0x0000000400007c02 */ /* 0x000fce0008000f00 */
.L_x_69:
[----:B-1----:R1:W2:Y:S02]  /*3880*/  SYNCS.PHASECHK.TRANS64.TRYWAIT P0, [R0+URZ+0x150], R2 ;  /* 0x00015002000075a7 */ /* 0x0022a400080011ff */
[----:B--2---:R-:W-:Y:S05]  /*3890*/  @!P0 NANOSLEEP.SYNCS 0x989680 ;  /* 0x009896800000895d */ /* 0x004fea0003900000 */
[----:B------:R-:W2:Y:S02]  /*38a0*/  @!P0 SYNCS.PHASECHK.TRANS64 P0, [R0+URZ+0x150], R2 ;  /* 0x00015002000085a7 */ /* 0x000ea400080010ff */
[----:B--2---:R-:W-:Y:S05]  /*38b0*/  @P0 EXIT ;  /* 0x000000000000094d */ /* 0x004fea0003800000 */
[----:B------:R-:W-:Y:S05]  /*38c0*/  BRA `(.L_x_69) ;  /* 0xfffffffc00ec7947 */ /* 0x000fea000383ffff */
.L_x_62:
[----:B------:R-:W-:Y:S05]  /*38d0*/  BRA.U UP5, `(.L_x_70) ;  /* 0x0000001105d87547 */ /* 0x000fea000b800000 */
[----:B------:R-:W-:Y:S01]  /*38e0*/  UMOV UR4, 0x40 ;  /* 0x0000004000047882 */ /* 0x000fe20000000000 */
[----:B------:R-:W-:Y:S01]  /*38f0*/  NOP ;  /* 0x0000000000007918 */ /* 0x000fe20000000000 */
[----:B------:R-:W-:Y:S01]  /*3900*/  ULEA UR4, UR54, UR4, 0x18 ;  /* 0x0000000436047291 */ /* 0x000fe2000f8ec0ff */
[----:B------:R-:W-:Y:S02]  /*3910*/  UMOV UR5, 0x400 ;  /* 0x0000040000057882 */ /* 0x000fe40000000000 */
[----:B------:R-:W-:-:S06]  /*3920*/  ULEA UR54, UR54, UR5, 0x18 ;  /* 0x0000000536367291 */ /* 0x000fcc000f8ec0ff */
[----:B------:R-:W2:Y:S02]  /*3930*/  LDS.U8 R0, [UR4+0x1c] ;  /* 0x00001c04ff007984 */ /* 0x000ea40008000000 */
[----:B--2---:R-:W-:-:S13]  /*3940*/  ISETP.NE.AND P0, PT, R0, RZ, PT ;  /* 0x000000ff0000720c */ /* 0x004fda0003f05270 */
[----:B------:R-:W-:Y:S05]  /*3950*/  @P0 BRA `(.L_x_71) ;  /* 0x0000000400080947 */ /* 0x000fea0003800000 */
[----:B------:R-:W-:Y:S02]  /*3960*/  UISETP.NE.U32.AND UP1, UPT, UR11, 0x1, UPT ;  /* 0x000000010b00788c */ /* 0x000fe4000bf25070 */
[----:B------:R-:W-:-:S07]  /*3970*/  UIADD3 UR6, UPT, UPT, UR4, 0x8, URZ ;  /* 0x0000000804067890 */ /* 0x000fce000fffe0ff */
[----:B------:R-:W-:Y:S05]  /*3980*/  BRA.U !UP1, `(.L_x_72) ;  /* 0x00000001099c7547 */ /* 0x000fea000b800000 */
[----:B------:R-:W-:Y:S01]  /*3990*/  ELECT P0, URZ, PT ;  /* 0x0000000000ff782f */ /* 0x000fe20003800000 */
[----:B------:R-:W-:-:S12]  /*39a0*/  BSSY B0, `(.L_x_72) ;  /* 0x0000025000007945 */ /* 0x000fd80003800000 */
[----:B------:R-:W-:Y:S05]  /*39b0*/  @!P0 BRA `(.L_x_73) ;  /* 0x00000000008c8947 */ /* 0x000fea0003800000 */
[----:B------:R-:W-:-:S05]  /*39c0*/  UMOV UR5, 0x10 ;  /* 0x0000001000057882 */ /* 0x000fca0000000000 */
[----:B------:R-:W-:Y:S04]  /*39d0*/  DEPBAR.LE SB2, 0x36 ;  /* 0x0000ad800000791a */ /* 0x000fe80000000000 */
[----:B------:R-:W2:Y:S02]  /*39e0*/  UTCATOMSWS.2CTA.FIND_AND_SET.ALIGN UP0, UR5, UR5 ;  /* 0x00000005000575e3 */ /* 0x000ea40008200800 */
[----:B--2---:R-:W-:Y:S01]  /*39f0*/  MOV R10, UR5 ;  /* 0x00000005000a7c02 */ /* 0x004fe20008000f00 */
[----:B------:R-:W-:Y:S06]  /*3a00*/  BRA.U UP0, `(.L_x_74) ;  /* 0x0000000100187547 */ /* 0x000fec000b800000 */
.L_x_75:
[----:B------:R-:W-:Y:S05]  /*3a10*/  NANOSLEEP 0x64 ;  /* 0x000000640000795d */ /* 0x000fea0003800000 */
[----:B------:R-:W-:-:S05]  /*3a20*/  UMOV UR5, 0x10 ;  /* 0x0000001000057882 */ /* 0x000fca0000000000 */
[----:B------:R-:W-:Y:S04]  /*3a30*/  DEPBAR.LE SB2, 0x36 ;  /* 0x0000ad800000791a */ /* 0x000fe80000000000 */
[----:B------:R-:W2:Y:S02]  /*3a40*/  UTCATOMSWS.2CTA.FIND_AND_SET.ALIGN UP0, UR5, UR5 ;  /* 0x00000005000575e3 */ /* 0x000ea40008200800 */
[----:B--2---:R-:W-:Y:S01]  /*3a50*/  MOV R10, UR5 ;  /* 0x00000005000a7c02 */ /* 0x004fe20008000f00 */
[----:B------:R-:W-:Y:S05]  /*3a60*/  BRA.U !UP0, `(.L_x_75) ;  /* 0xfffffffd08e87547 */ /* 0x000fea000b83ffff */
.L_x_74:
[----:B------:R-:W2:Y:S01]  /*3a70*/  LDS R6, [UR4+0x10] ;  /* 0x00001004ff067984 */ /* 0x000ea20008000800 */
[----:B------:R-:W-:Y:S01]  /*3a80*/  IMAD.U32 R0, RZ, RZ, UR54 ;  /* 0x00000036ff007e24 */ /* 0x000fe2000f8e00ff */
[----:B------:R-:W-:-:S03]  /*3a90*/  MOV R4, UR10 ;  /* 0x0000000a00047c02 */ /* 0x000fc60008000f00 */
[----:B------:R-:W-:Y:S01]  /*3aa0*/  VIADD R0, R0, 0x1f0 ;  /* 0x000001f000007836 */ /* 0x000fe20000000000 */
[----:B--2---:R-:W-:-:S04]  /*3ab0*/  SHF.L.U32 R6, R6, 0x1f, RZ ;  /* 0x0000001f06067819 */ /* 0x004fc800000006ff */
[----:B------:R-:W2:Y:S02]  /*3ac0*/  SYNCS.PHASECHK.TRANS64.TRYWAIT P0, [UR4+0x8], R6 ;  /* 0x00000806ff0075a7 */ /* 0x000ea40008001104 */
[----:B--2---:R-:W-:Y:S05]  /*3ad0*/  @P0 BRA `(.L_x_76) ;  /* 0x0000000000080947 */ /* 0x004fea0003800000 */
[----:B------:R-:W2:Y:S02]  /*3ae0*/  SYNCS.PHASECHK.TRANS64.TRYWAIT P0, [UR4+0x8], R6 ;  /* 0x00000806ff0075a7 */ /* 0x000ea40008001104 */
[----:B--2---:R-:W-:Y:S05]  /*3af0*/  @!P0 BRA `(.L_x_77) ;  /* 0x0000004000cc8947 */ /* 0x004fea0003800000 */
.L_x_76:
[----:B------:R-:W-:Y:S01]  /*3b00*/  PRMT R4, R4, 0x654, R0 ;  /* 0x0000065404047816 */ /* 0x000fe20000000000 */
[----:B------:R-:W-:Y:S01]  /*3b10*/  HFMA2 R0, -RZ, RZ, 0, 5.9604644775390625e-08 ;  /* 0x00000001ff007431 */ /* 0x000fe200000001ff */
[----:B------:R-:W-:Y:S01]  /*3b20*/  UPRMT UR5, UR10, 0x654, UR6 ;  /* 0x000006540a057896 */ /* 0x000fe20008000006 */
[----:B------:R-:W-:Y:S02]  /*3b30*/  IMAD.MOV.U32 R8, RZ, RZ, 0xffff ;  /* 0x0000ffffff087424 */ /* 0x000fe400078e00ff */
[----:B--2---:R-:W-:Y:S02]  /*3b40*/  IMAD.MOV.U32 R6, RZ, RZ, 0x4 ;  /* 0x00000004ff067424 */ /* 0x004fe400078e00ff */
[----:B------:R-:W-:Y:S01]  /*3b50*/  IMAD.SHL.U32 R9, R10, 0x20, RZ ;  /* 0x000000200a097824 */ /* 0x000fe200078e00ff */
[----:B------:R-:W-:Y:S02]  /*3b60*/  MOV R5, UR5 ;  /* 0x0000000500057c02 */ /* 0x000fe40008000f00 */
[-C--:B------:R-:W-:Y:S01]  /*3b70*/  SHF.L.U32 R8, R8, R10.reuse, RZ ;  /* 0x0000000a08087219 */ /* 0x080fe200000006ff */
[----:B------:R2:W-:Y:S01]  /*3b80*/  SYNCS.ARRIVE.TRANS64.RED RZ, [UR5], R6 ;  /* 0x00000006ffff79a7 */ /* 0x0005e20008000405 */
[----:B------:R-:W-:Y:S01]  /*3b90*/  SHF.L.U32 R7, R0, R10, RZ ;  /* 0x0000000a00077219 */ /* 0x000fe200000006ff */
[----:B------:R2:W-:Y:S04]  /*3ba0*/  STS [UR54+0x1f0], R9 ;  /* 0x0001f009ff007988 */ /* 0x0005e80008000836 */
[----:B------:R2:W-:Y:S04]  /*3bb0*/  STAS [R4.64], R10 ;  /* 0x0000000a04007dbd */ /* 0x0005e8000c0008ff */
[----:B------:R2:W-:Y:S04]  /*3bc0*/  ATOMS.OR RZ, [UR4+0x14], R8 ;  /* 0x00001408ffff798c */ /* 0x0005e8000b000004 */
[----:B------:R2:W-:Y:S04]  /*3bd0*/  ATOMS.OR RZ, [UR4+0x18], R7 ;  /* 0x00001807ffff798c */ /* 0x0005e8000b000004 */
[----:B------:R2:W-:Y:S02]  /*3be0*/  ATOMS.XOR RZ, [UR4+0x10], R0 ;  /* 0x00001000ffff798c */ /* 0x0005e4000b800004 */
.L_x_73:
[----:B-1----:R-:W-:Y:S05]  /*3bf0*/  BSYNC B0 ;  /* 0x0000000000007941 */ /* 0x002fea0003800000 */
.L_x_72:
[----:B------:R-:W-:Y:S05]  /*3c00*/  BRA.U UP1, `(.L_x_78) ;  /* 0x00000001016c7547 */ /* 0x000fea000b800000 */
[----:B------:R-:W-:-:S03]  /*3c10*/  UMOV UR5, 0xffffffff ;  /* 0xffffffff00057882 */ /* 0x000fc60000000000 */
[----:B------:R-:W-:Y:S05]  /*3c20*/  BRA.DIV UR5, `(.L_x_79) ;  /* 0x0000004205987947 */ /* 0x000fea000b800000 */
[----:B------:R-:W-:-:S13]  /*3c30*/  ELECT P0, URZ, PT ;  /* 0x0000000000ff782f */ /* 0x000fda0003800000 */
.L_x_173:
[----:B------:R-:W-:Y:S05]  /*3c40*/  @!P0 BRA `(.L_x_78) ;  /* 0x00000000005c8947 */ /* 0x000fea0003800000 */
[----:B--2---:R-:W2:Y:S02]  /*3c50*/  LDS R4, [UR4+0x10] ;  /* 0x00001004ff047984 */ /* 0x004ea40008000800 */
[----:B--2---:R-:W-:-:S04]  /*3c60*/  SHF.L.U32 R4, R4, 0x1f, RZ ;  /* 0x0000001f04047819 */ /* 0x004fc800000006ff */
[----:B------:R-:W2:Y:S02]  /*3c70*/  SYNCS.PHASECHK.TRANS64.TRYWAIT P0, [UR4+0x8], R4 ;  /* 0x00000804ff0075a7 */ /* 0x000ea40008001104 */
[----:B--2---:R-:W-:Y:S05]  /*3c80*/  @P0 BRA `(.L_x_80) ;  /* 0x0000000000080947 */ /* 0x004fea0003800000 */
[----:B------:R-:W2:Y:S02]  /*3c90*/  SYNCS.PHASECHK.TRANS64.TRYWAIT P0, [UR4+0x8], R4 ;  /* 0x00000804ff0075a7 */ /* 0x000ea40008001104 */
[----:B--2---:R-:W-:Y:S05]  /*3ca0*/  @!P0 BRA `(.L_x_81) ;  /* 0x00000040009c8947 */ /* 0x004fea0003800000 */
.L_x_80:
[----:B------:R-:W3:Y:S01]  /*3cb0*/  LDS R6, [UR54+0x1f0] ;  /* 0x0001f036ff067984 */ /* 0x000ee20008000800 */
[----:B--2---:R-:W-:Y:S02]  /*3cc0*/  HFMA2 R0, -RZ, RZ, 0, 5.9604644775390625e-08 ;  /* 0x00000001ff007431 */ /* 0x004fe400000001ff */
[----:B------:R-:W-:Y:S01]  /*3cd0*/  IMAD.MOV.U32 R4, RZ, RZ, 0xffff ;  /* 0x0000ffffff047424 */ /* 0x000fe200078e00ff */
[----:B------:R-:W-:Y:S01]  /*3ce0*/  UPRMT UR5, UR10, 0x654, UR6 ;  /* 0x000006540a057896 */ /* 0x000fe20008000006 */
[----:B---3--:R-:W-:-:S03]  /*3cf0*/  IMAD.SHL.U32 R5, R6, 0x20, RZ ;  /* 0x0000002006057824 */ /* 0x008fc600078e00ff */
[-C--:B------:R-:W-:Y:S02]  /*3d00*/  SHF.L.U32 R4, R4, R6.reuse, RZ ;  /* 0x0000000604047219 */ /* 0x080fe400000006ff */
[----:B------:R-:W-:Y:S01]  /*3d10*/  SHF.L.U32 R6, R0, R6, RZ ;  /* 0x0000000600067219 */ /* 0x000fe200000006ff */
[----:B------:R3:W-:Y:S04]  /*3d20*/  STS [UR54+0x1f0], R5 ;  /* 0x0001f005ff007988 */ /* 0x0007e80008000836 */
[----:B------:R3:W-:Y:S04]  /*3d30*/  ATOMS.OR RZ, [UR4+0x14], R4 ;  /* 0x00001404ffff798c */ /* 0x0007e8000b000004 */
[----:B------:R3:W-:Y:S01]  /*3d40*/  ATOMS.OR RZ, [UR4+0x18], R6 ;  /* 0x00001806ffff798c */ /* 0x0007e2000b000004 */
[----:B------:R-:W-:Y:S03]  /*3d50*/  SYNCS.ARRIVE.TRANS64.RED.A1T0 RZ, [UR5], RZ ;  /* 0x000000ffffff79a7 */ /* 0x000fe60008100405 */
[----:B------:R3:W-:Y:S01]  /*3d60*/  ATOMS.XOR RZ, [UR4+0x10], R0 ;  /* 0x00001000ffff798c */ /* 0x0007e2000b800004 */
[----:B------:R-:W-:Y:S05]  /*3d70*/  BRA `(.L_x_78) ;  /* 0x0000000000107947 */ /* 0x000fea0003800000 */
.L_x_71:
[----:B------:R-:W-:Y:S02]  /*3d80*/  MOV R0, 0xffffffff ;  /* 0xffffffff00007802 */ /* 0x000fe40000000f00 */
[----:B------:R-:W-:-:S03]  /*3d90*/  MOV R4, 0x3dc0 ;  /* 0x00003dc000047802 */ /* 0x000fc60000000f00 */
[----:B------:R2:W-:Y:S04]  /*3da0*/  STS [UR54+0x1f0], R0 ;  /* 0x0001f000ff007988 */ /* 0x0005e80008000836 */
[----:B-12--5:R-:W-:Y:S05]  /*3db0*/  CALL.REL.NOINC `($__internal_1_$__cuda_sm10x_tcgen05_guardrail_trap_phase_invalid_during_alloc) ;  /* 0x0000004400a47944 */ /* 0x026fea0003c00000 */
.L_x_78:
[----:B------:R-:W-:Y:S05]  /*3dc0*/  WARPSYNC.ALL ;  /* 0x0000000000007948 */ /* 0x000fea0003800000 */
[----:B------:R-:W4:Y:S01]  /*3dd0*/  S2UR UR5, SR_CgaCtaId ;  /* 0x00000000000579c3 */ /* 0x000f220000008800 */
[----:B------:R-:W-:Y:S01]  /*3de0*/  UMOV UR4, 0x400 ;  /* 0x0000040000047882 */ /* 0x000fe20000000000 */
[----:B------:R-:W-:-:S06]  /*3df0*/  NOP ;  /* 0x0000000000007918 */ /* 0x000fcc0000000000 */
[----:B------:R-:W-:Y:S06]  /*3e00*/  BAR.ARV 0x6, 0xa0 ;  /* 0x0182800000007b1d */ /* 0x000fec0000002000 */
[----:B------:R-:W1:Y:S01]  /*3e10*/  LDCU UR6, c[0x0][0x38c] ;  /* 0x00007180ff0677ac */ /* 0x000e620008000800 */
[----:B------:R-:W-:Y:S01]  /*3e20*/  LOP3.LUT R3, R3, 0xffff, RZ, 0xc0, !PT ;  /* 0x0000ffff03037812 */ /* 0x000fe200078ec0ff */
[----:B--2---:R-:W-:Y:S01]  /*3e30*/  IMAD.MOV.U32 R9, RZ, RZ, 0x1 ;  /* 0x00000001ff097424 */ /* 0x004fe200078e00ff */
[----:B------:R-:W-:Y:S01]  /*3e40*/  LOP3.LUT R2, R2, 0xffff, RZ, 0xc0, !PT ;  /* 0x0000ffff02027812 */ /* 0x000fe200078ec0ff */
[----:B------:R-:W-:Y:S01]  /*3e50*/  IMAD.MOV.U32 R8, RZ, RZ, RZ ;  /* 0x000000ffff087224 */ /* 0x000fe200078e00ff */
[----:B------:R-:W-:Y:S01]  /*3e60*/  R2UR UR12, R3 ;  /* 0x00000000030c72ca */ /* 0x000fe200000e0000 */
[----:B------:R-:W-:Y:S01]  /*3e70*/  UMOV UR19, URZ ;  /* 0x000000ff00137c82 */ /* 0x000fe20008000000 */
[----:B------:R-:W-:-:S02]  /*3e80*/  R2UR UR9, R2 ;  /* 0x00000000020972ca */ /* 0x000fc400000e0000 */
[----:B------:R-:W-:Y:S01]  /*3e90*/  CS2R R2, SRZ ;  /* 0x0000000000027805 */ /* 0x000fe2000001ff00 */
[----:B------:R-:W-:Y:S01]  /*3ea0*/  UMOV UR18, URZ ;  /* 0x000000ff00127c82 */ /* 0x000fe20008000000 */
[----:B----4-:R-:W-:Y:S01]  /*3eb0*/  ULEA UR5, UR5, UR4, 0x18 ;  /* 0x0000000405057291 */ /* 0x010fe2000f8ec0ff */
[----:B------:R-:W-:Y:S01]  /*3ec0*/  UMOV UR17, URZ ;  /* 0x000000ff00117c82 */ /* 0x000fe20008000000 */
[----:B------:R-:W-:Y:S02]  /*3ed0*/  UISETP.NE.AND UP3, UPT, UR11, URZ, UPT ;  /* 0x000000ff0b00728c */ /* 0x000fe4000bf65270 */
[----:B------:R-:W-:Y:S02]  /*3ee0*/  UIADD3 UR13, UPT, UPT, UR5, 0x2400, URZ ;  /* 0x00002400050d7890 */ /* 0x000fe4000fffe0ff */
[----:B------:R-:W-:-:S03]  /*3ef0*/  UIADD3 UR14, UPT, UPT, UR5, 0x26400, URZ ;  /* 0x00026400050e7890 */ /* 0x000fc6000fffe0ff */
[----:B---3--:R-:W2:Y:S01]  /*3f00*/  LDS R0, [UR5+0x1f0] ;  /* 0x0001f005ff007984 */ /* 0x008ea20008000800 */
[----:B-1----:R-:W-:Y:S02]  /*3f10*/  UIADD3 UR6, UPT, UPT, UR6, 0x7f, URZ ;  /* 0x0000007f06067890 */ /* 0x002fe4000fffe0ff */
[----:B------:R-:W-:Y:S02]  /*3f20*/  USHF.R.U32.HI UR13, URZ, 0x4, UR13 ;  /* 0x00000004ff0d7899 */ /* 0x000fe4000801160d */
[----:B------:R-:W-:Y:S02]  /*3f30*/  USHF.R.S32.HI UR4, URZ, 0x1f, UR6 ;  /* 0x0000001fff047899 */ /* 0x000fe40008011406 */
[----:B------:R-:W-:Y:S02]  /*3f40*/  USHF.R.U32.HI UR14, URZ, 0x4, UR14 ;  /* 0x00000004ff0e7899 */ /* 0x000fe4000801160e */
[----:B------:R-:W-:Y:S02]  /*3f50*/  ULEA.HI UR4, UR4, UR6, URZ, 0x7 ;  /* 0x0000000604047291 */ /* 0x000fe4000f8f38ff */
[----:B------:R-:W-:-:S02]  /*3f60*/  ULOP3.LUT UR13, UR13, 0x3fff, URZ, 0xc0, !UPT ;  /* 0x00003fff0d0d7892 */ /* 0x000fc4000f8ec0ff */
[----:B------:R-:W-:Y:S02]  /*3f70*/  USHF.R.S32.HI UR4, URZ, 0x7, UR4 ;  /* 0x00000007ff047899 */ /* 0x000fe40008011404 */
[----:B------:R-:W-:Y:S02]  /*3f80*/  ULOP3.LUT UR14, UR14, 0x3fff, URZ, 0xc0, !UPT ;  /* 0x00003fff0e0e7892 */ /* 0x000fe4000f8ec0ff */
[----:B------:R-:W-:Y:S01]  /*3f90*/  UISETP.LT.AND UP0, UPT, UR4, 0x1, UPT ;  /* 0x000000010400788c */ /* 0x000fe2000bf01270 */
[----:B------:R-:W-:Y:S01]  /*3fa0*/  UMOV UR28, 0x0 ;  /* 0x00000000001c7882 */ /* 0x000fe20000000000 */
[----:B------:R-:W-:Y:S01]  /*3fb0*/  UMOV UR29, 0x8100490 ;  /* 0x08100490001d7882 */ /* 0x000fe20000000000 */
[----:B------:R-:W-:Y:S02]  /*3fc0*/  ULOP3.LUT UR13, UR13, 0x10000, URZ, 0xfc, !UPT ;  /* 0x000100000d0d7892 */ /* 0x000fe4000f8efcff */
[----:B------:R-:W-:Y:S02]  /*3fd0*/  ULOP3.LUT UR14, UR14, 0x10000, URZ, 0xfc, !UPT ;  /* 0x000100000e0e7892 */ /* 0x000fe4000f8efcff */
[----:B------:R-:W-:Y:S01]  /*3fe0*/  USEL UR20, UR4, 0x1, !UP0 ;  /* 0x0000000104147887 */ /* 0x000fe2000c000000 */
[----:B------:R-:W-:Y:S01]  /*3ff0*/  UMOV UR26, 0x0 ;  /* 0x00000000001a7882 */ /* 0x000fe20000000000 */
[----:B------:R-:W-:Y:S01]  /*4000*/  UMOV UR27, 0x8100490 ;  /* 0x08100490001b7882 */ /* 0x000fe20000000000 */
[----:B------:R-:W-:Y:S01]  /*4010*/  UMOV UR24, 0x0 ;  /* 0x0000000000187882 */ /* 0x000fe20000000000 */
[----:B------:R-:W-:Y:S01]  /*4020*/  UMOV UR25, 0x8100490 ;  /* 0x0810049000197882 */ /* 0x000fe20000000000 */
[----:B------:R-:W-:Y:S01]  /*4030*/  UMOV UR22, 0x0 ;  /* 0x0000000000167882 */ /* 0x000fe20000000000 */
[----:B------:R-:W-:Y:S01]  /*4040*/  UMOV UR23, 0x8100490 ;  /* 0x0810049000177882 */ /* 0x000fe20000000000 */
[----:B--2---:R-:W-:-:S15]  /*4050*/  R2UR UR21, R0 ;  /* 0x00000000001572ca */ /* 0x004fde00000e0000 */
.L_x_89:
[C---:B------:R-:W-:Y:S02]  /*4060*/  LEA R0, R8.reuse, UR5, 0x3 ;  /* 0x0000000508007c11 */ /* 0x040fe4000f8e18ff */
[----:B------:R-:W-:Y:S02]  /*4070*/  SHF.L.U32 R4, R3, 0x1f, RZ ;  /* 0x0000001f03047819 */ /* 0x000fe400000006ff */
[----:B------:R-:W-:Y:S02]  /*4080*/  LEA R5, R8, UR5, 0x4 ;  /* 0x0000000508057c11 */ /* 0x000fe4000f8e20ff */
[----:B------:R-:W1:Y:S02]  /*4090*/  SYNCS.PHASECHK.TRANS64.TRYWAIT P0, [R0+URZ+0x140], R4 ;  /* 0x00014004000075a7 */ /* 0x000e6400080011ff */
[----:B-1-34-:R-:W-:Y:S05]  /*40a0*/  @!P0 BRA `(.L_x_82) ;  /* 0x0000003c00b48947 */ /* 0x01afea0003800000 */
.L_x_174:
[----:B-1----:R-:W1:Y:S01]  /*40b0*/  LDS.128 R4, [R5+0x1d0] ;  /* 0x0001d00005047984 */ /* 0x002e620000000c00 */
[----:B------:R-:W-:Y:S02]  /*40c0*/  VIADD R0, R0, 0x150 ;  /* 0x0000015000007836 */ /* 0x000fe40000000000 */
[----:B------:R-:W-:Y:S01]  /*40d0*/  VIADD R8, R8, 0x1 ;  /* 0x0000000108087836 */ /* 0x000fe20000000000 */
[----:B------:R-:W-:Y:S01]  /*40e0*/  @!PT LDS RZ, [RZ] ;  /* 0x00000000fffff984 */ /* 0x000fe20000000800 */
[----:B------:R-:W-:Y:S01]  /*40f0*/  @!PT LDS RZ, [RZ] ;  /* 0x00000000fffff984 */ /* 0x000fe20000000800 */
[----:B------:R-:W-:Y:S01]  /*4100*/  @!PT LDS RZ, [RZ] ;  /* 0x00000000fffff984 */ /* 0x000fe20000000800 */
[----:B------:R-:W-:Y:S01]  /*4110*/  @!PT LDS RZ, [RZ] ;  /* 0x00000000fffff984 */ /* 0x000fe20000000800 */
[----:B------:R2:W-:Y:S06]  /*4120*/  MEMBAR.ALL.CTA ;  /* 0x0000000000007992 */ /* 0x0005ec0000008000 */
[----:B--2---:R-:W2:Y:S01]  /*4130*/  FENCE.VIEW.ASYNC.S ;  /* 0x00000000000073c6 */ /* 0x004ea20000000000 */
[----:B------:R-:W-:-:S04]  /*4140*/  PRMT R0, RZ, 0x654, R0 ;  /* 0x00000654ff007816 */ /* 0x000fc80000000000 */
[----:B--2---:R2:W-:Y:S01]  /*4150*/  SYNCS.ARRIVE.TRANS64.RED.A1T0 RZ, [R0+URZ], RZ ;  /* 0x000000ff00ff79a7 */ /* 0x0045e200081004ff */
[----:B-1----:R-:W-:Y:S01]  /*4160*/  LOP3.LUT P1, RZ, R6, 0x1, RZ, 0xc0, !PT ;  /* 0x0000000106ff7812 */ /* 0x002fe2000782c0ff */
[----:B--2---:R-:W-:-:S12]  /*4170*/  BRA.U UP3, `(.L_x_83) ;  /* 0x0000000503087547 */ /* 0x004fd8000b800000 */
[----:B------:R-:W1:Y:S01]  /*4180*/  LDCU UR6, c[0x0][0x38c] ;  /* 0x00007180ff0677ac */ /* 0x000e620008000800 */
[----:B------:R-:W-:Y:S02]  /*4190*/  PLOP3.LUT P2, PT, PT, PT, PT, 0x80, 0x8 ;  /* 0x000000000008781c */ /* 0x000fe40003f4f070 */
[----:B------:R-:W-:Y:S01]  /*41a0*/  SHF.L.U32 R4, R9, 0x1f, RZ ;  /* 0x0000001f09047819 */ /* 0x000fe200000006ff */
[----:B------:R-:W-:Y:S02]  /*41b0*/  ULEA UR7, UR19, UR5, 0x3 ;  /* 0x0000000513077291 */ /* 0x000fe4000f8e18ff */
[----:B------:R-:W-:Y:S02]  /*41c0*/  ULEA UR8, UR19, UR21, 0x5 ;  /* 0x0000001513087291 */ /* 0x000fe4000f8e28ff */
[----:B-1----:R-:W-:-:S06]  /*41d0*/  UISETP.GE.AND UP0, UPT, UR6, 0x1, UPT ;  /* 0x000000010600788c */ /* 0x002fcc000bf06270 */
[----:B------:R-:W-:-:S05]  /*41e0*/  PLOP3.LUT P0, PT, PT, PT, UP0, 0x80, 0x8 ;  /* 0x000000000008781c */ /* 0x000fca0003f0f008 */
[----:B------:R-:W-:-:S08]  /*41f0*/  @UP0 ULEA UR6, UR18, UR5, 0x3 ;  /* 0x0000000512060291 */ /* 0x000fd0000f8e18ff */
[----:B------:R-:W-:-:S04]  /*4200*/  @P0 SHF.L.U32 R0, R2, 0x1f, RZ ;  /* 0x0000001f02000819 */ /* 0x000fc800000006ff */
[----:B------:R1:W2:Y:S01]  /*4210*/  @P0 SYNCS.PHASECHK.TRANS64.TRYWAIT P2, [UR6], R0 ;  /* 0x00000000ff0005a7 */ /* 0x0002a20008041106 */
[----:B------:R-:W3:Y:S02]  /*4220*/  SYNCS.PHASECHK.TRANS64.TRYWAIT P0, [UR7+0x180], R4 ;  /* 0x00018004ff0075a7 */ /* 0x000ee40008001107 */
[----:B-123--:R-:W-:Y:S05]  /*4230*/  @!P0 BRA `(.L_x_84) ;  /* 0x0000003c00648947 */ /* 0x00efea0003800000 */
.L_x_176:
[----:B------:R-:W-:Y:S01]  /*4240*/  UMOV UR16, UR17 ;  /* 0x0000001100107c82 */ /* 0x000fe20008000000 */
[----:B------:R-:W-:Y:S05]  /*4250*/  BRA.U !UP0, `(.L_x_85) ;  /* 0x0000000108c07547 */ /* 0x000fea000b800000 */
[----:B------:R-:W-:Y:S02]  /*4260*/  UIADD3 UR16, UPT, UPT, UR20, UR17, URZ ;  /* 0x0000001114107290 */ /* 0x000fe4000fffe0ff */
[----:B------:R-:W-:Y:S01]  /*4270*/  UPLOP3.LUT UP2, UPT, UPT, UPT, UPT, 0x40, 0x4 ;  /* 0x000000000004789c */ /* 0x000fe20003f4e870 */
[----:B------:R-:W-:Y:S01]  /*4280*/  UMOV UR15, UR4 ;  /* 0x00000004000f7c82 */ /* 0x000fe20008000000 */
[----:B------:R-:W-:-:S09]  /*4290*/  UMOV UR46, UR18 ;  /* 0x00000012002e7c82 */ /* 0x000fd20008000000 */
.L_x_88:
[----:B--2---:R-:W-:Y:S01]  /*42a0*/  ULEA UR6, UR46, UR5, 0x3 ;  /* 0x000000052e067291 */ /* 0x004fe2000f8e18ff */
[----:B---3--:R-:W-:Y:S11]  /*42b0*/  @P2 BRA `(.L_x_86) ;  /* 0x00000000000c2947 */ /* 0x008ff60003800000 */
[----:B-1----:R-:W-:Y:S04]  /*42c0*/  SHF.L.U32 R4, R2, 0x1f, RZ ;  /* 0x0000001f02047819 */ /* 0x002fe800000006ff */
[----:B------:R-:W1:Y:S02]  /*42d0*/  SYNCS.PHASECHK.TRANS64.TRYWAIT P0, [UR6], R4 ;  /* 0x00000004ff0075a7 */ /* 0x000e640008001106 */
[----:B-1----:R-:W-:Y:S05]  /*42e0*/  @!P0 BRA `(.L_x_87) ;  /* 0x0000003c00508947 */ /* 0x002fea0003800000 */
.L_x_86:
[----:B------:R-:W-:Y:S01]  /*42f0*/  UISETP.NE.AND UP0, UPT, UR15, 0x1, UPT ;  /* 0x000000010f00788c */ /* 0x000fe2000bf05270 */
[----:B------:R-:W-:Y:S01]  /*4300*/  PLOP3.LUT P2, PT, PT, PT, PT, 0x80, 0x8 ;  /* 0x000000000008781c */ /* 0x000fe20003f4f070 */
[----:B------:R-:W-:Y:S02]  /*4310*/  UIADD3 UR18, UPT, UPT, UR46, 0x1, URZ ;  /* 0x000000012e127890 */ /* 0x000fe4000fffe0ff */
[----:B------:R-:W-:Y:S02]  /*4320*/  ULEA UR32, UR46, UR14, 0x8 ;  /* 0x0000000e2e207291 */ /* 0x000fe4000f8e40ff */
[----:B------:R-:W-:Y:S01]  /*4330*/  UISETP.NE.AND UP1, UPT, UR18, 0x12, UPT ;  /* 0x000000121200788c */ /* 0x000fe2000bf25270 */
[----:B------:R-:W-:Y:S01]  /*4340*/  PLOP3.LUT P0, PT, PT, PT, UP0, 0x80, 0x8 ;  /* 0x000000000008781c */ /* 0x000fe20003f0f008 */
[----:B------:R-:W-:Y:S02]  /*4350*/  UIADD3 UR44, UPT, UPT, UR32, 0x2, URZ ;  /* 0x00000002202c7890 */ /* 0x000fe4000fffe0ff */
[----:B------:R-:W-:Y:S02]  /*4360*/  USEL UR31, URZ, 0x1, UP1 ;  /* 0x00000001ff1f7887 */ /* 0x000fe40008800000 */
[----:B------:R-:W-:Y:S02]  /*4370*/  USEL UR18, UR18, URZ, UP1 ;  /* 0x000000ff12127287 */ /* 0x000fe40008800000 */
[----:B------:R-:W-:Y:S02]  /*4380*/  UIADD3 UR40, UPT, UPT, UR32, 0x4, URZ ;  /* 0x0000000420287890 */ /* 0x000fe4000fffe0ff */
[----:B------:R-:W-:Y:S01]  /*4390*/  @UP0 ULEA UR30, UR18, UR5, 0x3 ;  /* 0x00000005121e0291 */ /* 0x000fe2000f8e18ff */
[----:B------:R-:W-:Y:S01]  /*43a0*/  LOP3.LUT R2, R2, UR31, RZ, 0x3c, !PT ;  /* 0x0000001f02027c12 */ /* 0x000fe2000f8e3cff */
[----:B------:R-:W-:Y:S02]  /*43b0*/  UIADD3 UR36, UPT, UPT, UR32, 0x6, URZ ;  /* 0x0000000620247890 */ /* 0x000fe4000fffe0ff */
[----:B------:R-:W-:Y:S01]  /*43c0*/  UIADD3 UR6, UPT, UPT, UR6, 0x90, URZ ;  /* 0x0000009006067890 */ /* 0x000fe2000fffe0ff */
[----:B-1----:R-:W-:Y:S01]  /*43d0*/  @P0 SHF.L.U32 R0, R2, 0x1f, RZ ;  /* 0x0000001f02000819 */ /* 0x002fe200000006ff */
[----:B------:R-:W-:Y:S02]  /*43e0*/  UIADD3 UR17, UPT, UPT, UR17, 0x1, URZ ;  /* 0x0000000111117890 */ /* 0x000fe4000fffe0ff */
[----:B------:R-:W-:Y:S01]  /*43f0*/  UIADD3 UR15, UPT, UPT, UR15, -0x1, URZ ;  /* 0xffffffff0f0f7890 */ /* 0x000fe2000fffe0ff */
[----:B------:R2:W3:Y:S01]  /*4400*/  @P0 SYNCS.PHASECHK.TRANS64.TRYWAIT P2, [UR30], R0 ;  /* 0x00000000ff0005a7 */ /* 0x0004e2000804111e */
[----:B------:R-:W-:Y:S02]  /*4410*/  ULEA UR30, UR46, UR13, 0x9 ;  /* 0x0000000d2e1e7291 */ /* 0x000fe4000f8e48ff */
[----:B------:R-:W-:Y:S02]  /*4420*/  UISETP.NE.AND UP0, UPT, UR17, UR16, UPT ;  /* 0x000000101100728c */ /* 0x000fe4000bf05270 */
[----:B------:R-:W-:Y:S02]  /*4430*/  UIADD3 UR42, UPT, UPT, UR30, 0x2, URZ ;  /* 0x000000021e2a7890 */ /* 0x000fe4000fffe0ff */
[----:B------:R-:W-:Y:S02]  /*4440*/  UIADD3 UR38, UPT, UPT, UR30, 0x4, URZ ;  /* 0x000000041e267890 */ /* 0x000fe4000fffe0ff */
[----:B------:R-:W-:Y:S01]  /*4450*/  UIADD3 UR34, UPT, UPT, UR30, 0x6, URZ ;  /* 0x000000061e227890 */ /* 0x000fe2000fffe0ff */
[----:B------:R-:W-:Y:S01]  /*4460*/  UMOV UR33, 0x40004040 ;  /* 0x4000404000217882 */ /* 0x000fe20000000000 */
[----:B------:R-:W-:Y:S01]  /*4470*/  UMOV UR31, 0x40004040 ;  /* 0x40004040001f7882 */ /* 0x000fe20000000000 */
[----:B------:R-:W-:Y:S01]  /*4480*/  UMOV UR45, 0x40004040 ;  /* 0x40004040002d7882 */ /* 0x000fe20000000000 */
[----:B------:R2:W-:Y:S01]  /*4490*/  UTCQMMA.2CTA gdesc[UR30], gdesc[UR32], tmem[UR8], tmem[UR28], idesc[UR29], UP2 ;  /* 0x00ff1c201e0075ea */ /* 0x0005e20009200308 */
[----:B------:R-:W-:Y:S01]  /*44a0*/  UPLOP3.LUT UP2, UPT, UPT, UPT, UPT, 0x80, 0x8 ;  /* 0x000000000008789c */ /* 0x000fe20003f4f070 */
[----:B------:R-:W-:Y:S01]  /*44b0*/  UMOV UR43, 0x40004040 ;  /* 0x40004040002b7882 */ /* 0x000fe20000000000 */
[----:B------:R-:W-:Y:S01]  /*44c0*/  UMOV UR41, 0x40004040 ;  /* 0x4000404000297882 */ /* 0x000fe20000000000 */
[----:B------:R2:W-:Y:S01]  /*44d0*/  UTCQMMA.2CTA gdesc[UR42], gdesc[UR44], tmem[UR8], tmem[UR26], idesc[UR27], UPT ;  /* 0x00ff1a2c2a0075ea */ /* 0x0005e2000ba00308 */
[----:B------:R-:W-:Y:S01]  /*44e0*/  UMOV UR39, 0x40004040 ;  /* 0x4000404000277882 */ /* 0x000fe20000000000 */
[----:B------:R-:W-:Y:S01]  /*44f0*/  UMOV UR37, 0x40004040 ;  /* 0x4000404000257882 */ /* 0x000fe20000000000 */
[----:B------:R-:W-:Y:S01]  /*4500*/  UMOV UR35, 0x40004040 ;  /* 0x4000404000237882 */ /* 0x000fe20000000000 */
[----:B------:R2:W-:Y:S01]  /*4510*/  UTCQMMA.2CTA gdesc[UR38], gdesc[UR40], tmem[UR8], tmem[UR24], idesc[UR25], UPT ;  /* 0x00ff1828260075ea */ /* 0x0005e2000ba00308 */
[----:B------:R2:W-:Y:S01]  /*4520*/  UTCQMMA.2CTA gdesc[UR34], gdesc[UR36], tmem[UR8], tmem[UR22], idesc[UR23], UPT ;  /* 0x00ff1624220075ea */ /* 0x0005e2000ba00308 */
[----:B------:R2:W-:Y:S01]  /*4530*/  UTCBAR.2CTA.MULTICAST [UR6], URZ, UR12 ;  /* 0x000000ff060073e9 */ /* 0x0005e2000820080c */
[----:B------:R-:W-:Y:S01]  /*4540*/  UMOV UR46, UR18 ;  /* 0x00000012002e7c82 */ /* 0x000fe20008000000 */
[----:B------:R-:W-:Y:S05]  /*4550*/  BRA.U UP0, `(.L_x_88) ;  /* 0xfffffffd00507547 */ /* 0x000fea000b83ffff */
.L_x_85:
[----:B------:R-:W-:Y:S01]  /*4560*/  UIADD3 UR7, UPT, UPT, UR7, 0x160, URZ ;  /* 0x0000016007077890 */ /* 0x000fe2000fffe0ff */
[----:B------:R-:W-:-:S08]  /*4570*/  UMOV UR17, UR16 ;  /* 0x0000001000117c82 */ /* 0x000fd00008000000 */
[----:B------:R4:W-:Y:S01]  /*4580*/  UTCBAR.2CTA.MULTICAST [UR7], URZ, UR9 ;  /* 0x000000ff070073e9 */ /* 0x0009e20008200809 */
[----:B------:R-:W-:Y:S02]  /*4590*/  NOP ;  /* 0x0000000000007918 */ /* 0x000fe40000000000 */
.L_x_83:
[----:B------:R-:W-:Y:S01]  /*45a0*/  UIADD3 UR19, UPT, UPT, UR19, 0x1, URZ ;  /* 0x0000000113137890 */ /* 0x000fe2000fffe0ff */
[----:B------:R-:W-:-:S03]  /*45b0*/  ISETP.NE.AND P0, PT, R8, 0x2, PT ;  /* 0x000000020800780c */ /* 0x000fc60003f05270 */
[----:B------:R-:W-:Y:S01]  /*45c0*/  UISETP.NE.AND UP0, UPT, UR19, 0x4, UPT ;  /* 0x000000041300788c */ /* 0x000fe2000bf05270 */
[----:B-12---:R-:W-:Y:S02]  /*45d0*/  SEL R0, RZ, 0x1, P0 ;  /* 0x00000001ff007807 */ /* 0x006fe40000000000 */
[----:B------:R-:W-:Y:S01]  /*45e0*/  SEL R8, R8, RZ, P0 ;  /* 0x000000ff08087207 */ /* 0x000fe20000000000 */
[----:B------:R-:W-:Y:S01]  /*45f0*/  USEL UR6, URZ, 0x1, UP0 ;  /* 0x00000001ff067887 */ /* 0x000fe20008000000 */
[----:B------:R-:W-:Y:S01]  /*4600*/  LOP3.LUT R3, R3, R0, RZ, 0x3c, !PT ;  /* 0x0000000003037212 */ /* 0x000fe200078e3cff */
[----:B------:R-:W-:-:S04]  /*4610*/  USEL UR19, UR19, URZ, UP0 ;  /* 0x000000ff13137287 */ /* 0x000fc80008000000 */
[----:B------:R-:W-:Y:S01]  /*4620*/  LOP3.LUT R9, R9, UR6, RZ, 0x3c, !PT ;  /* 0x0000000609097c12 */ /* 0x000fe2000f8e3cff */
[----:B------:R-:W-:Y:S07]  /*4630*/  @P1 BRA `(.L_x_89) ;  /* 0xfffffff800881947 */ /* 0x000fee000383ffff */
[----:B------:R-:W1:Y:S01]  /*4640*/  S2UR UR4, SR_CgaCtaId ;  /* 0x00000000000479c3 */ /* 0x000e620000008800 */
[----:B------:R-:W-:Y:S01]  /*4650*/  ELECT P0, URZ, PT ;  /* 0x0000000000ff782f */ /* 0x000fe20003800000 */
[----:B------:R-:W-:Y:S01]  /*4660*/  HFMA2 R0, -RZ, RZ, 0, 5.9604644775390625e-08 ;  /* 0x00000001ff007431 */ /* 0x000fe200000001ff */
[----:B------:R-:W-:-:S05]  /*4670*/  UMOV UR6, 0x40 ;  /* 0x0000004000067882 */ /* 0x000fca0000000000 */
[----:B------:R-:W-:Y:S01]  /*4680*/  UVIRTCOUNT.DEALLOC.SMPOOL 0x80 ;  /* 0x000000800000784c */ /* 0x000fe20000000000 */
[----:B------:R-:W-:Y:S02]  /*4690*/  UISETP.NE.AND UP1, UPT, UR11, URZ, UPT ;  /* 0x000000ff0b00728c */ /* 0x000fe4000bf25270 */
[----:B-1----:R-:W-:-:S09]  /*46a0*/  ULEA UR4, UR4, UR6, 0x18 ;  /* 0x0000000604047291 */ /* 0x002fd2000f8ec0ff */
[----:B------:R1:W-:Y:S01]  /*46b0*/  @P0 STS.U8 [UR4+0x1c], R0 ;  /* 0x00001c00ff000988 */ /* 0x0003e20008000004 */
[----:B------:R-:W-:Y:S05]  /*46c0*/  BRA.U UP1, `(.L_x_90) ;  /* 0x0000000101a07547 */ /* 0x000fea000b800000 */
[----:B------:R-:W-:Y:S01]  /*46d0*/  UIADD3 UR6, UPT, UPT, UR5, 0x180, URZ ;  /* 0x0000018005067890 */ /* 0x000fe2000fffe0ff */
[----:B------:R-:W-:-:S03]  /*46e0*/  SHF.L.U32 R2, R9, 0x1f, RZ ;  /* 0x0000001f09027819 */ /* 0x000fc600000006ff */
[----:B----4-:R-:W-:-:S09]  /*46f0*/  ULEA UR7, UR19, UR6, 0x3 ;  /* 0x0000000613077291 */ /* 0x010fd2000f8e18ff */
[----:B------:R-:W2:Y:S02]  /*4700*/  SYNCS.PHASECHK.TRANS64.TRYWAIT P0, [UR7], R2 ;  /* 0x00000002ff0075a7 */ /* 0x000ea40008001107 */
[----:B--2---:R-:W-:Y:S05]  /*4710*/  @!P0 BRA `(.L_x_91) ;  /* 0x00000038005c8947 */ /* 0x004fea0003800000 */
.L_x_179:
        /* <DEDUP_REMOVED lines=9> */
.L_x_181:
        /* <DEDUP_REMOVED lines=9> */
.L_x_183:
[----:B------:R-:W-:-:S04]  /*4840*/  UIADD3 UR8, UPT, UPT, UR8, 0x1, URZ ;  /* 0x0000000108087890 */ /* 0x000fc8000fffe0ff */
[----:B------:R-:W-:-:S04]  /*4850*/  UISETP.NE.AND UP0, UPT, UR8, 0x4, UPT ;  /* 0x000000040800788c */ /* 0x000fc8000bf05270 */
[----:B------:R-:W-:Y:S02]  /*4860*/  USEL UR7, URZ, 0x1, UP0 ;  /* 0x00000001ff077887 */ /* 0x000fe40008000000 */
[----:B------:R-:W-:-:S04]  /*4870*/  USEL UR8, UR8, URZ, UP0 ;  /* 0x000000ff08087287 */ /* 0x000fc80008000000 */
[----:B------:R-:W-:Y:S01]  /*4880*/  ULEA UR8, UR8, UR6, 0x3 ;  /* 0x0000000608087291 */ /* 0x000fe2000f8e18ff */
[----:B------:R-:W-:-:S04]  /*4890*/  LOP3.LUT R2, R2, UR7, RZ, 0x3c, !PT ;  /* 0x0000000702027c12 */ /* 0x000fc8000f8e3cff */
[----:B------:R-:W-:Y:S01]  /*48a0*/  SHF.L.U32 R2, R2, 0x1f, RZ ;  /* 0x0000001f02027819 */ /* 0x000fe200000006ff */
[----:B-1----:R-:W-:-:S04]  /*48b0*/  IMAD.U32 R0, RZ, RZ, UR8 ;  /* 0x00000008ff007e24 */ /* 0x002fc8000f8e00ff */
[----:B------:R1:W2:Y:S03]  /*48c0*/  SYNCS.PHASECHK.TRANS64.TRYWAIT P0, [R0+URZ], R2 ;  /* 0x00000002000075a7 */ /* 0x0002a600080011ff */
[----:B--2---:R-:W-:Y:S05]  /*48d0*/  @!P0 NANOSLEEP.SYNCS 0x989680 ;  /* 0x009896800000895d */ /* 0x004fea0003900000 */
[----:B------:R-:W2:Y:S02]  /*48e0*/  @!P0 SYNCS.PHASECHK.TRANS64 P0, [R0+URZ], R2 ;  /* 0x00000002000085a7 */ /* 0x000ea400080010ff */
[----:B--2---:R-:W-:Y:S05]  /*48f0*/  @P0 BRA `(.L_x_94) ;  /* 0x0000000000200947 */ /* 0x004fea0003800000 */
.L_x_95:
[----:B--2---:R2:W4:Y:S02]  /*4900*/  SYNCS.PHASECHK.TRANS64.TRYWAIT P0, [R0+URZ], R2 ;  /* 0x00000002000075a7 */ /* 0x00452400080011ff */
[----:B----4-:R-:W-:Y:S05]  /*4910*/  @!P0 NANOSLEEP.SYNCS 0x989680 ;  /* 0x009896800000895d */ /* 0x010fea0003900000 */
[----:B------:R-:W4:Y:S02]  /*4920*/  @!P0 SYNCS.PHASECHK.TRANS64 P0, [R0+URZ], R2 ;  /* 0x00000002000085a7 */ /* 0x000f2400080010ff */
[----:B----4-:R-:W-:Y:S05]  /*4930*/  @!P0 BRA `(.L_x_95) ;  /* 0xfffffffc00f08947 */ /* 0x010fea000383ffff */
[----:B------:R-:W-:Y:S05]  /*4940*/  BRA `(.L_x_94) ;  /* 0x00000000000c7947 */ /* 0x000fea0003800000 */
.L_x_90:
[----:B------:R-:W-:-:S04]  /*4950*/  UIADD3 UR6, UPT, UPT, UR5, 0x1c0, URZ ;  /* 0x000001c005067890 */ /* 0x000fc8000fffe0ff */
[----:B------:R-:W-:-:S09]  /*4960*/  UPRMT UR6, UR10, 0x654, UR6 ;  /* 0x000006540a067896 */ /* 0x000fd20008000006 */
[----:B------:R-:W-:Y:S03]  /*4970*/  SYNCS.ARRIVE.TRANS64.RED.A1T0 RZ, [UR6], RZ ;  /* 0x000000ffffff79a7 */ /* 0x000fe60008100406 */
.L_x_94:
[----:B-12---:R-:W-:Y:S01]  /*4980*/  SHF.L.U32 R2, RZ, 0x1f, RZ ;  /* 0x0000001fff027819 */ /* 0x006fe200000006ff */
[----:B------:R-:W-:Y:S01]  /*4990*/  UIADD3 UR6, UPT, UPT, UR5, 0x1c0, URZ ;  /* 0x000001c005067890 */ /* 0x000fe2000fffe0ff */
[----:B------:R-:W-:Y:S02]  /*49a0*/  PLOP3.LUT P0, PT, PT, PT, UP1, 0x80, 0x8 ;  /* 0x000000000008781c */ /* 0x000fe40003f0f018 */
[----:B------:R-:W1:Y:S02]  /*49b0*/  SYNCS.PHASECHK.TRANS64.TRYWAIT P1, [UR5+0x1c0], R2 ;  /* 0x0001c002ff0075a7 */ /* 0x000e640008021105 */
[----:B-1----:R-:W-:Y:S09]  /*49c0*/  @!P1 BRA `(.L_x_96) ;  /* 0x0000003400f89947 */ /* 0x002ff20003800000 */
.L_x_185:
[----:B------:R-:W-:Y:S01]  /*49d0*/  @!UP1 UPRMT UR6, UR10, 0x654, UR6 ;  /* 0x000006540a069896 */ /* 0x000fe20008000006 */
[----:B------:R-:W-:Y:S01]  /*49e0*/  UMOV UR8, 0xffff ;  /* 0x0000ffff00087882 */ /* 0x000fe20000000000 */
[----:B------:R-:W-:-:S07]  /*49f0*/  UMOV UR5, 0x1 ;  /* 0x0000000100057882 */ /* 0x000fce0000000000 */
[----:B------:R-:W-:Y:S01]  /*4a00*/  @!P0 SYNCS.ARRIVE.TRANS64.RED.A1T0 RZ, [UR6], RZ ;  /* 0x000000ffffff89a7 */ /* 0x000fe20008100406 */
[----:B------:R-:W-:Y:S01]  /*4a10*/  NOP ;  /* 0x0000000000007918 */ /* 0x000fe20000000000 */
[----:B-1----:R-:W1:Y:S01]  /*4a20*/  LDS R0, [UR4+0x14] ;  /* 0x00001404ff007984 */ /* 0x002e620008000800 */
[----:B------:R-:W-:-:S04]  /*4a30*/  ULOP3.LUT UR6, UR21, 0xffff, URZ, 0xc0, !UPT ;  /* 0x0000ffff15067892 */ /* 0x000fc8000f8ec0ff */
[----:B------:R-:W-:-:S04]  /*4a40*/  USHF.R.U32.HI UR6, URZ, 0x5, UR6 ;  /* 0x00000005ff067899 */ /* 0x000fc80008011606 */
[----:B------:R-:W-:Y:S02]  /*4a50*/  USHF.L.U32 UR8, UR8, UR6, URZ ;  /* 0x0000000608087299 */ /* 0x000fe400080006ff */
[----:B------:R-:W-:-:S04]  /*4a60*/  USHF.L.U32 UR5, UR5, UR6, URZ ;  /* 0x0000000605057299 */ /* 0x000fc800080006ff */
[----:B-1----:R-:W-:-:S04]  /*4a70*/  LOP3.LUT R0, R0, UR8, RZ, 0xc0, !PT ;  /* 0x0000000800007c12 */ /* 0x002fc8000f8ec0ff */
[----:B------:R-:W-:-:S13]  /*4a80*/  ISETP.NE.AND P0, PT, R0, UR8, PT ;  /* 0x0000000800007c0c */ /* 0x000fda000bf05270 */
[----:B------:R-:W-:Y:S05]  /*4a90*/  @P0 BRA `(.L_x_97) ;  /* 0x0000000000580947 */ /* 0x000fea0003800000 */
[----:B------:R-:W1:Y:S02]  /*4aa0*/  LDS R0, [UR4+0x18] ;  /* 0x00001804ff007984 */ /* 0x000e640008000800 */
[----:B-1----:R-:W-:-:S04]  /*4ab0*/  LOP3.LUT R0, R0, UR5, RZ, 0xc0, !PT ;  /* 0x0000000500007c12 */ /* 0x002fc8000f8ec0ff */
[----:B------:R-:W-:-:S13]  /*4ac0*/  ISETP.NE.AND P0, PT, R0, UR5, PT ;  /* 0x0000000500007c0c */ /* 0x000fda000bf05270 */
[----:B------:R-:W-:Y:S05]  /*4ad0*/  @P0 BRA `(.L_x_98) ;  /* 0x00000000003c0947 */ /* 0x000fea0003800000 */
[----:B------:R-:W1:Y:S01]  /*4ae0*/  S2R R2, SR_LANEID ;  /* 0x0000000000027919 */ /* 0x000e620000000000 */
[----:B------:R-:W-:Y:S01]  /*4af0*/  ULOP3.LUT UR8, URZ, UR8, URZ, 0x33, !UPT ;  /* 0x00000008ff087292 */ /* 0x000fe2000f8e33ff */
[----:B----4-:R-:W-:Y:S02]  /*4b00*/  VOTEU.ANY UR7, UPT, PT ;  /* 0x0000000000077886 */ /* 0x010fe400038e0100 */
[----:B------:R-:W-:-:S03]  /*4b10*/  UFLO.U32 UR7, UR7 ;  /* 0x00000007000772bd */ /* 0x000fc600080e0000 */
[----:B------:R-:W-:-:S04]  /*4b20*/  IMAD.U32 R0, RZ, RZ, UR8 ;  /* 0x00000008ff007e24 */ /* 0x000fc8000f8e00ff */
[----:B------:R2:W4:Y:S02]  /*4b30*/  REDUX UR6, R0 ;  /* 0x00000000000673c4 */ /* 0x0005240000000000 */
[----:B------:R1:W-:Y:S02]  /*4b40*/  UTCATOMSWS.AND URZ, UR8 ;  /* 0x0000000800ff79e3 */ /* 0x0003e40008000000 */
[----:B-1----:R-:W-:Y:S02]  /*4b50*/  ISETP.EQ.U32.AND P0, PT, R2, UR7, PT ;  /* 0x0000000702007c0c */ /* 0x002fe4000bf02070 */
[----:B--2---:R-:W-:Y:S02]  /*4b60*/  LOP3.LUT R0, RZ, UR5, RZ, 0x33, !PT ;  /* 0x00000005ff007c12 */ /* 0x004fe4000f8e33ff */
[----:B----4-:R-:W-:Y:S02]  /*4b70*/  MOV R2, UR6 ;  /* 0x0000000600027c02 */ /* 0x010fe40008000f00 */
[----:B------:R-:W1:Y:S07]  /*4b80*/  REDUX UR5, R0 ;  /* 0x00000000000573c4 */ /* 0x000e6e0000000000 */
[----:B------:R2:W-:Y:S01]  /*4b90*/  @P0 ATOMS.AND RZ, [UR4+0x14], R2 ;  /* 0x00001402ffff098c */ /* 0x0005e2000a800004 */
[----:B-1----:R-:W-:-:S05]  /*4ba0*/  IMAD.U32 R0, RZ, RZ, UR5 ;  /* 0x00000005ff007e24 */ /* 0x002fca000f8e00ff */
[----:B------:R2:W-:Y:S01]  /*4bb0*/  @P0 ATOMS.AND RZ, [UR4+0x18], R0 ;  /* 0x00001800ffff098c */ /* 0x0005e2000a800004 */
[----:B------:R-:W-:Y:S05]  /*4bc0*/  BRA `(.L_x_99) ;  /* 0x0000000000147947 */ /* 0x000fea0003800000 */
.L_x_98:
[----:B------:R-:W-:Y:S02]  /*4bd0*/  MOV R2, 0x4bf0 ;  /* 0x00004bf000027802 */ /* 0x000fe40000000f00 */
[----:B---345:R-:W-:Y:S05]  /*4be0*/  CALL.REL.NOINC `($__internal_0_$__cuda_sm10x_tcgen05_guardrail_trap_col_being_dealloced_not_returned_by_alloc) ;  /* 0x00000038000c7944 */ /* 0x038fea0003c00000 */
[----:B------:R-:W-:Y:S05]  /*4bf0*/  BRA `(.L_x_99) ;  /* 0x0000000000087947 */ /* 0x000fea0003800000 */
.L_x_97:
[----:B------:R-:W-:Y:S02]  /*4c00*/  MOV R2, 0x4c20 ;  /* 0x00004c2000027802 */ /* 0x000fe40000000f00 */
[----:B---345:R-:W-:Y:S05]  /*4c10*/  CALL.REL.NOINC `($__internal_2_$__cuda_sm10x_tcgen05_guardrail_trap_unallocated_columns_being_dealloced) ;  /* 0x0000003800187944 */ /* 0x038fea0003c00000 */
.L_x_99:
[----:B------:R-:W-:Y:S01]  /*4c20*/  NOP ;  /* 0x0000000000007918 */ /* 0x000fe20000000000 */
[----:B------:R-:W-:Y:S05]  /*4c30*/  EXIT ;  /* 0x000000000000794d */ /* 0x000fea0003800000 */
.L_x_70:
[----:B------:R-:W-:-:S09]  /*4c40*/  UISETP.NE.OR UP0, UPT, UR15, 0x3, !UP4 ;  /* 0x000000030f00788c */ /* 0x000fd2000e705670 */
[----:B------:R-:W-:Y:S05]  /*4c50*/  BRA.U UP0, `(.L_x_100) ;  /* 0x0000000900e87547 */ /* 0x000fea000b800000 */
[----:B------:R-:W2:Y:S01]  /*4c60*/  LDCU UR25, c[0x0][0x370] ;  /* 0x00006e00ff1977ac */ /* 0x000ea20008000800 */
[----:B------:R-:W3:Y:S01]  /*4c70*/  LDC.64 R16, c[0x0][0x348] ;  /* 0x0000d200ff107b82 */ /* 0x000ee20000000a00 */
[----:B------:R-:W-:Y:S02]  /*4c80*/  HFMA2 R13, -RZ, RZ, 0, 0 ;  /* 0x00000000ff0d7431 */ /* 0x000fe400000001ff */
[----:B------:R-:W-:Y:S01]  /*4c90*/  IMAD.MOV.U32 R15, RZ, RZ, 0x1 ;  /* 0x00000001ff0f7424 */ /* 0x000fe200078e00ff */
[----:B------:R-:W2:Y:S01]  /*4ca0*/  LDCU.128 UR20, c[0x0][0xb10] ;  /* 0x00016200ff1477ac */ /* 0x000ea20008000c00 */
[----:B------:R-:W-:Y:S01]  /*4cb0*/  IMAD.MOV.U32 R14, RZ, RZ, RZ ;  /* 0x000000ffff0e7224 */ /* 0x000fe200078e00ff */
[----:B------:R-:W-:Y:S01]  /*4cc0*/  MOV R12, 0x1000 ;  /* 0x00001000000c7802 */ /* 0x000fe20000000f00 */
[----:B------:R-:W4:Y:S01]  /*4cd0*/  LDCU UR24, c[0x0][0x374] ;  /* 0x00006e80ff1877ac */ /* 0x000f220008000800 */
[----:B------:R-:W1:Y:S01]  /*4ce0*/  LDC.64 R2, c[0x0][0x888] ;  /* 0x00022200ff027b82 */ /* 0x000e620000000a00 */
[----:B------:R-:W4:Y:S01]  /*4cf0*/  LDCU UR13, c[0x0][0xb0c] ;  /* 0x00016180ff0d77ac */ /* 0x000f220008000800 */
[----:B------:R-:W4:Y:S06]  /*4d00*/  LDCU UR18, c[0x0][0xb20] ;  /* 0x00016400ff1277ac */ /* 0x000f2c0008000800 */
[----:B------:R-:W1:Y:S01]  /*4d10*/  LDC.64 R4, c[0x0][0x890] ;  /* 0x00022400ff047b82 */ /* 0x000e620000000a00 */
[----:B------:R-:W3:Y:S01]  /*4d20*/  LDCU UR4, c[0x0][0xb30] ;  /* 0x00016600ff0477ac */ /* 0x000ee20008000800 */
[----:B------:R-:W-:Y:S01]  /*4d30*/  UMOV UR19, 0x400 ;  /* 0x0000040000137882 */ /* 0x000fe20000000000 */
[----:B------:R-:W-:-:S02]  /*4d40*/  UISETP.GE.AND UP0, UPT, UR37, 0x1, UPT ;  /* 0x000000012500788c */ /* 0x000fc4000bf06270 */
[----:B------:R-:W-:Y:S02]  /*4d50*/  ULEA UR19, UR54, UR19, 0x18 ;  /* 0x0000001336137291 */ /* 0x000fe4000f8ec0ff */
[----:B------:R-:W-:Y:S02]  /*4d60*/  UP2UR UR5, UPR, URZ, 0x1 ;  /* 0x00000001ff057883 */ /* 0x000fe40008000000 */
[----:B--2---:R-:W-:Y:S02]  /*4d70*/  UIMAD.WIDE.U32 UR10, UR25, UR20, URZ ;  /* 0x00000014190a72a5 */ /* 0x004fe4000f8e00ff */
[----:B------:R-:W-:Y:S02]  /*4d80*/  UIADD3 UR5, UPT, UPT, UR19, 0x120, URZ ;  /* 0x0000012013057890 */ /* 0x000fe4000fffe0ff */
[----:B----4-:R-:W-:Y:S02]  /*4d90*/  UIMAD.WIDE.U32 UR8, UR24, UR23, URZ ;  /* 0x00000017180872a5 */ /* 0x010fe4000f8e00ff */
[----:B------:R-:W-:-:S02]  /*4da0*/  UPLOP3.LUT UP3, UPT, UPT, UPT, UPT, 0x40, 0x4 ;  /* 0x000000000004789c */ /* 0x000fc40003f6e870 */
[----:B------:R-:W-:Y:S01]  /*4db0*/  UISETP.NE.AND UP4, UPT, UR37, 0x1, UPT ;  /* 0x000000012500788c */ /* 0x000fe2000bf85270 */
[----:B------:R-:W2:Y:S01]  /*4dc0*/  LDCU.64 UR6, c[0x0][0xb28] ;  /* 0x00016500ff0677ac */ /* 0x000ea20008000a00 */
[----:B------:R-:W-:Y:S02]  /*4dd0*/  UISETP.NE.AND UP6, UPT, UR13, 0x1, UPT ;  /* 0x000000010d00788c */ /* 0x000fe4000bfc5270 */
[----:B------:R-:W-:Y:S02]  /*4de0*/  UISETP.NE.AND UP5, UPT, UR22, 0x1, UPT ;  /* 0x000000011600788c */ /* 0x000fe4000bfa5270 */
[----:B------:R-:W-:Y:S02]  /*4df0*/  UPRMT UR54, UR54, 0x654, UR5 ;  /* 0x0000065436367896 */ /* 0x000fe40008000005 */
[----:B------:R-:W-:Y:S02]  /*4e00*/  USHF.R.U32.HI UR28, URZ, UR21, UR11 ;  /* 0x00000015ff1c7299 */ /* 0x000fe4000801160b */
[----:B------:R-:W-:-:S02]  /*4e10*/  USHF.R.U32.HI UR27, URZ, UR18, UR9 ;  /* 0x00000012ff1b7299 */ /* 0x000fc40008011609 */
[----:B---3--:R-:W-:-:S11]  /*4e20*/  UISETP.NE.AND UP2, UPT, UR4, 0x1, UPT ;  /* 0x000000010400788c */ /* 0x008fd6000bf45270 */
.L_x_108:
[C---:B------:R-:W-:Y:S02]  /*4e30*/  LEA R7, R14.reuse, UR19, 0x3 ;  /* 0x000000130e077c11 */ /* 0x040fe4000f8e18ff */
[----:B------:R-:W-:Y:S02]  /*4e40*/  SHF.L.U32 R0, R13, 0x1f, RZ ;  /* 0x0000001f0d007819 */ /* 0x000fe400000006ff */
[----:B------:R-:W-:Y:S02]  /*4e50*/  LEA R8, R14, UR19, 0x4 ;  /* 0x000000130e087c11 */ /* 0x000fe4000f8e20ff */
[----:B---3--:R-:W3:Y:S02]  /*4e60*/  SYNCS.PHASECHK.TRANS64.TRYWAIT P0, [R7+URZ+0x140], R0 ;  /* 0x00014000070075a7 */ /* 0x008ee400080011ff */
[----:B---3--:R-:W-:Y:S05]  /*4e70*/  @!P0 BRA `(.L_x_101) ;  /* 0x0000003000e48947 */ /* 0x008fea0003800000 */
.L_x_186:
[----:B------:R-:W4:Y:S01]  /*4e80*/  LDS.128 R8, [R8+0x1d0] ;  /* 0x0001d00008087984 */ /* 0x000f220000000c00 */
[----:B------:R-:W-:Y:S01]  /*4e90*/  UISETP.GE.AND UP0, UPT, UR37, 0x1, UPT ;  /* 0x000000012500788c */ /* 0x000fe2000bf06270 */
[----:B------:R-:W-:Y:S01]  /*4ea0*/  @!PT LDS RZ, [RZ] ;  /* 0x00000000fffff984 */ /* 0x000fe20000000800 */
[----:B------:R-:W-:Y:S01]  /*4eb0*/  @!PT LDS RZ, [RZ] ;  /* 0x00000000fffff984 */ /* 0x000fe20000000800 */
[----:B------:R-:W-:Y:S01]  /*4ec0*/  @!PT LDS RZ, [RZ] ;  /* 0x00000000fffff984 */ /* 0x000fe20000000800 */
[----:B------:R-:W-:Y:S01]  /*4ed0*/  @!PT LDS RZ, [RZ] ;  /* 0x00000000fffff984 */ /* 0x000fe20000000800 */
[----:B------:R1:W-:Y:S06]  /*4ee0*/  MEMBAR.ALL.CTA ;  /* 0x0000000000007992 */ /* 0x0003ec0000008000 */
[----:B-1----:R-:W1:Y:S01]  /*4ef0*/  FENCE.VIEW.ASYNC.S ;  /* 0x00000000000073c6 */ /* 0x002e620000000000 */
[----:B----4-:R-:W-:Y:S11]  /*4f00*/  LOP3.LUT P0, RZ, R10, 0x1, RZ, 0xc0, !PT ;  /* 0x000000010aff7812 */ /* 0x010ff6000780c0ff */
[----:B------:R-:W-:Y:S02]  /*4f10*/  @!UPT UIADD3 URZ, UPT, UPT, URZ, URZ, URZ ;  /* 0x000000fffffff290 */ /* 0x000fe4000fffe0ff */
[----:B-1----:R-:W-:Y:S01]  /*4f20*/  VOTEU.ANY UP1, P0 ;  /* 0x0000000000ff7886 */ /* 0x002fe20000020100 */
[----:B------:R-:W-:Y:S11]  /*4f30*/  PLOP3.LUT P0, PT, PT, PT, UP1, 0x80, 0x8 ;  /* 0x000000000008781c */ /* 0x000ff60003f0f018 */
[----:B------:R-:W-:Y:S02]  /*4f40*/  @!UPT UIADD3 URZ, UPT, UPT, URZ, URZ, URZ ;  /* 0x000000fffffff290 */ /* 0x000fe4000fffe0ff */
[----:B---3--:R-:W-:Y:S02]  /*4f50*/  @P0 SHF.R.U32.HI R0, RZ, 0x10, R9 ;  /* 0x00000010ff000819 */ /* 0x008fe40000011609 */
[----:B------:R-:W-:Y:S02]  /*4f60*/  @P0 MOV R6, R8 ;  /* 0x0000000800060202 */ /* 0x000fe40000000f00 */
[----:B------:R-:W-:Y:S01]  /*4f70*/  @P0 R2UR UR4, R0 ;  /* 0x00000000000402ca */ /* 0x000fe200000e0000 */
[----:B------:R-:W-:Y:S01]  /*4f80*/  VIADD R0, R7, 0x150 ;  /* 0x0000015007007836 */ /* 0x000fe20000000000 */
[----:B------:R-:W-:Y:S02]  /*4f90*/  @P0 LOP3.LUT R8, R9, 0xffff, RZ, 0xc0, !PT ;  /* 0x0000ffff09080812 */ /* 0x000fe400078ec0ff */
[----:B------:R-:W-:Y:S02]  /*4fa0*/  @P0 R2UR UR8, R6 ;  /* 0x00000000060802ca */ /* 0x000fe400000e0000 */
[----:B------:R-:W-:Y:S02]  /*4fb0*/  PRMT R0, RZ, 0x654, R0 ;  /* 0x00000654ff007816 */ /* 0x000fe40000000000 */
[----:B------:R-:W-:Y:S02]  /*4fc0*/  @P0 R2UR UR5, R8 ;  /* 0x00000000080502ca */ /* 0x000fe400000e0000 */
[----:B------:R1:W-:Y:S03]  /*4fd0*/  SYNCS.ARRIVE.TRANS64.RED.A1T0 RZ, [R0+URZ], RZ ;  /* 0x000000ff00ff79a7 */ /* 0x0003e600081004ff */
[----:B------:R-:W-:Y:S04]  /*4fe0*/  @UP1 UMOV UR29, UR4 ;  /* 0x00000004001d1c82 */ /* 0x000fe80008000000 */
[----:B------:R-:W-:Y:S04]  /*4ff0*/  @UP1 UMOV UR15, UR8 ;  /* 0x00000008000f1c82 */ /* 0x000fe80008000000 */
[----:B------:R-:W-:Y:S01]  /*5000*/  @UP1 UMOV UR14, UR5 ;  /* 0x00000005000e1c82 */ /* 0x000fe20008000000 */
[----:B------:R-:W-:Y:S05]  /*5010*/  BRA.U !UP0, `(.L_x_102) ;  /* 0x0000000108947547 */ /* 0x000fea000b800000 */
[----:B------:R-:W-:Y:S02]  /*5020*/  UIMAD.WIDE.U32 UR30, UR14, UR23, URZ ;  /* 0x000000170e1e72a5 */ /* 0x000fe4000f8e00ff */
[----:B------:R-:W-:Y:S02]  /*5030*/  UIMAD.WIDE.U32 UR40, UR15, UR20, URZ ;  /* 0x000000140f2872a5 */ /* 0x000fe4000f8e00ff */
[----:B------:R-:W-:Y:S02]  /*5040*/  USEL UR4, UR24, UR27, !UP5 ;  /* 0x0000001b18047287 */ /* 0x000fe4000e800000 */
[----:B------:R-:W-:Y:S02]  /*5050*/  USHF.R.U32.HI UR32, URZ, UR18, UR31 ;  /* 0x00000012ff207299 */ /* 0x000fe4000801161f */
[----:B--2---:R-:W-:Y:S02]  /*5060*/  UIMAD.WIDE.U32 UR38, UR4, UR6, URZ ;  /* 0x00000006042672a5 */ /* 0x004fe4000f8e00ff */
[----:B------:R-:W-:Y:S02]  /*5070*/  USEL UR9, UR25, UR28, !UP6 ;  /* 0x0000001c19097287 */ /* 0x000fe4000f000000 */
[----:B------:R-:W-:Y:S02]  /*5080*/  USEL UR8, UR14, UR32, !UP5 ;  /* 0x000000200e087287 */ /* 0x000fe4000e800000 */
[----:B------:R-:W-:Y:S02]  /*5090*/  UIMAD.WIDE.U32 UR34, UR9, UR6, URZ ;  /* 0x00000006092272a5 */ /* 0x000fe4000f8e00ff */
[----:B------:R-:W-:Y:S02]  /*50a0*/  UIMAD.WIDE.U32 UR16, UR8, UR6, URZ ;  /* 0x00000006081072a5 */ /* 0x000fe4000f8e00ff */
[----:B------:R-:W-:Y:S02]  /*50b0*/  @UP4 USHF.R.U32.HI UR9, URZ, UR7, UR35 ;  /* 0x00000007ff094299 */ /* 0x000fe40008011623 */
[----:B------:R-:W-:Y:S02]  /*50c0*/  USHF.R.U32.HI UR17, URZ, UR7, UR17 ;  /* 0x00000007ff117299 */ /* 0x000fe40008011611 */
[----:B------:R-:W-:Y:S02]  /*50d0*/  UIMAD UR10, UR37, UR9, URZ ;  /* 0x00000009250a72a4 */ /* 0x000fe4000f8e02ff */
[----:B------:R-:W-:Y:S01]  /*50e0*/  USEL UR17, UR8, UR17, !UP4 ;  /* 0x0000001108117287 */ /* 0x000fe2000e000000 */
[----:B------:R-:W-:Y:S02]  /*50f0*/  UMOV UR31, UR41 ;  /* 0x00000029001f7c82 */ /* 0x000fe40008000000 */
[----:B------:R-:W-:Y:S02]  /*5100*/  USHF.R.U32.HI UR30, URZ, UR21, UR31 ;  /* 0x00000015ff1e7299 */ /* 0x000fe4000801161f */
[----:B------:R-:W-:Y:S02]  /*5110*/  UIADD3 UR16, UPT, UPT, -UR17, URZ, URZ ;  /* 0x000000ff11107290 */ /* 0x000fe4000fffe1ff */
[----:B------:R-:W-:Y:S02]  /*5120*/  USEL UR5, UR15, UR30, !UP6 ;  /* 0x0000001e0f057287 */ /* 0x000fe4000f000000 */
[----:B------:R-:W-:Y:S01]  /*5130*/  UIMAD UR16, UR37, UR16, UR8 ;  /* 0x00000010251072a4 */ /* 0x000fe2000f8e0208 */
[----:B------:R-:W-:Y:S02]  /*5140*/  UMOV UR31, UR39 ;  /* 0x00000027001f7c82 */ /* 0x000fe40008000000 */
[----:B------:R-:W-:Y:S04]  /*5150*/  @UP4 USHF.R.U32.HI UR4, URZ, UR7, UR31 ;  /* 0x00000007ff044299 */ /* 0x000fe8000801161f */
[----:B------:R-:W-:Y:S04]  /*5160*/  UIMAD UR4, UR37, UR4, URZ ;  /* 0x00000004250472a4 */ /* 0x000fe8000f8e02ff */
[----:B------:R-:W-:Y:S04]  /*5170*/  UISETP.GE.AND UP0, UPT, UR8, UR4, UPT ;  /* 0x000000040800728c */ /* 0x000fe8000bf06270 */
[----:B------:R-:W-:Y:S02]  /*5180*/  UISETP.GE.OR UP0, UPT, UR5, UR10, UP0 ;  /* 0x0000000a0500728c */ /* 0x000fe40008706670 */
[----:B------:R-:W-:Y:S09]  /*5190*/  UIMAD.WIDE.U32 UR10, UR5, UR6, URZ ;  /* 0x00000006050a72a5 */ /* 0x000ff2000f8e00ff */
[----:B------:R-:W-:Y:S04]  /*51a0*/  @!UP0 USHF.R.U32.HI UR4, URZ, UR7, UR11 ;  /* 0x00000007ff048299 */ /* 0x000fe8000801160b */
[----:B------:R-:W-:Y:S04]  /*51b0*/  @!UP0 USEL UR4, UR5, UR4, !UP4 ;  /* 0x0000000405048287 */ /* 0x000fe8000e000000 */
[----:B------:R-:W-:Y:S02]  /*51c0*/  @!UP0 UIMAD UR12, UR9, UR16, UR4 ;  /* 0x00000010090c82a4 */ /* 0x000fe4000f8e0204 */
[----:B------:R-:W-:Y:S02]  /*51d0*/  @!UP0 UIADD3 UR16, UPT, UPT, UR17, -UR4, URZ ;  /* 0x8000000411108290 */ /* 0x000fe4000fffe0ff */
[----:B------:R-:W-:Y:S02]  /*51e0*/  UIADD3 UR9, UPT, UPT, -UR5, URZ, URZ ;  /* 0x000000ff05097290 */ /* 0x000fe4000fffe1ff */
[----:B------:R-:W-:Y:S02]  /*51f0*/  UIADD3 UR4, UPT, UPT, -UR8, URZ, URZ ;  /* 0x000000ff08047290 */ /* 0x000fe4000fffe1ff */
[----:B------:R-:W-:Y:S02]  /*5200*/  @!UP0 UIMAD UR8, UR16, UR37, UR5 ;  /* 0x00000025100882a4 */ /* 0x000fe4000f8e0205 */
[----:B------:R-:W-:Y:S02]  /*5210*/  UIMAD UR15, UR13, UR9, UR15 ;  /* 0x000000090d0f72a4 */ /* 0x000fe4000f8e020f */
[----:B------:R-:W-:Y:S01]  /*5220*/  UIMAD UR14, UR22, UR4, UR14 ;  /* 0x00000004160e72a4 */ /* 0x000fe2000f8e020e */
[----:B------:R-:W-:Y:S02]  /*5230*/  @!UP0 UMOV UR5, UR12 ;  /* 0x0000000c00058c82 */ /* 0x000fe40008000000 */
[----:B------:R-:W-:Y:S02]  /*5240*/  UIMAD UR15, UR5, UR13, UR15 ;  /* 0x0000000d050f72a4 */ /* 0x000fe4000f8e020f */
[----:B------:R-:W-:Y:S11]  /*5250*/  UIMAD UR14, UR8, UR22, UR14 ;  /* 0x00000016080e72a4 */ /* 0x000ff6000f8e020e */
[----:B------:R-:W-:Y:S01]  /*5260*/  @!UPT UIADD3 URZ, UPT, UPT, URZ, URZ, URZ ;  /* 0x000000fffffff290 */ /* 0x000fe2000fffe0ff */
.L_x_102:
[----:B------:R-:W3:Y:S01]  /*5270*/  @!UP2 LDCU.128 UR8, c[0x0][0xb10] ;  /* 0x00016200ff08a7ac */ /* 0x000ee20008000c00 */
[C---:B------:R-:W-:Y:S02]  /*5280*/  ISETP.NE.U32.AND P1, PT, R4.reuse, RZ, PT ;  /* 0x000000ff0400720c */ /* 0x040fe40003f25070 */
[----:B------:R-:W-:Y:S02]  /*5290*/  ISETP.NE.U32.AND P0, PT, R4, RZ, PT ;  /* 0x000000ff0400720c */ /* 0x000fe40003f05070 */
[C---:B------:R-:W-:Y:S02]  /*52a0*/  ISETP.NE.AND.EX P1, PT, R5.reuse, RZ, PT, P1 ;  /* 0x000000ff0500720c */ /* 0x040fe40003f25310 */
[----:B------:R-:W-:Y:S01]  /*52b0*/  ISETP.NE.AND.EX P0, PT, R5, RZ, PT, P0 ;  /* 0x000000ff0500720c */ /* 0x000fe20003f05300 */
[----:B------:R-:W4:Y:S01]  /*52c0*/  @!UP2 LDCU UR5, c[0x0][0xb0c] ;  /* 0x00016180ff05a7ac */ /* 0x000f220008000800 */
[----:B------:R-:W-:Y:S01]  /*52d0*/  SHF.L.U32 R6, R15, 0x1f, RZ ;  /* 0x0000001f0f067819 */ /* 0x000fe200000006ff */
[----:B---3--:R-:W-:Y:S04]  /*52e0*/  UIMAD.WIDE.U32 UR16, UR15, UR8, URZ ;  /* 0x000000080f1072a5 */ /* 0x008fe8000f8e00ff */
[----:B------:R-:W-:Y:S02]  /*52f0*/  @!UP2 USHF.R.U32.HI UR4, URZ, UR9, UR17 ;  /* 0x00000009ff04a299 */ /* 0x000fe40008011611 */
[----:B------:R-:W-:Y:S02]  /*5300*/  UIMAD.WIDE.U32 UR16, UR14, UR11, URZ ;  /* 0x0000000b0e1072a5 */ /* 0x000fe4000f8e00ff */
[----:B----4-:R-:W-:Y:S04]  /*5310*/  @!UP2 UISETP.NE.AND UP0, UPT, UR5, 0x1, UPT ;  /* 0x000000010500a88c */ /* 0x010fe8000bf05270 */
[----:B------:R-:W-:Y:S02]  /*5320*/  @!UP2 USEL UR8, UR15, UR4, !UP0 ;  /* 0x000000040f08a287 */ /* 0x000fe4000c000000 */
[----:B------:R-:W-:Y:S01]  /*5330*/  @!UP2 UISETP.NE.AND UP0, UPT, UR10, 0x1, UPT ;  /* 0x000000010a00a88c */ /* 0x000fe2000bf05270 */
[----:B------:R-:W3:Y:S02]  /*5340*/  @!UP2 LDCU UR4, c[0x0][0xb20] ;  /* 0x00016400ff04a7ac */ /* 0x000ee40008000800 */
[----:B---3--:R-:W-:Y:S04]  /*5350*/  @!UP2 USHF.R.U32.HI UR4, URZ, UR4, UR17 ;  /* 0x00000004ff04a299 */ /* 0x008fe80008011611 */
[----:B------:R-:W-:Y:S04]  /*5360*/  @!UP2 USEL UR9, UR14, UR4, !UP0 ;  /* 0x000000040e09a287 */ /* 0x000fe8000c000000 */
[----:B------:R-:W-:Y:S02]  /*5370*/  @!UP2 UIADD3 UR4, UPT, UPT, -UR8, UR9, URZ ;  /* 0x000000090804a290 */ /* 0x000fe4000fffe1ff */
[----:B------:R-:W-:Y:S02]  /*5380*/  @!UP2 UIADD3 UR8, UPT, UPT, UR8, -UR9, URZ ;  /* 0x800000090808a290 */ /* 0x000fe4000fffe0ff */
[----:B------:R-:W-:Y:S02]  /*5390*/  @!UP2 UIMAD UR15, UR4, UR5, UR15 ;  /* 0x00000005040fa2a4 */ /* 0x000fe4000f8e020f */
[----:B------:R-:W-:Y:S01]  /*53a0*/  @!UP2 UIMAD UR14, UR8, UR10, UR14 ;  /* 0x0000000a080ea2a4 */ /* 0x000fe2000f8e020e */
[----:B------:R-:W-:Y:S11]  /*53b0*/  BRA.U UP3, `(.L_x_103) ;  /* 0x0000000103107547 */ /* 0x000ff6000b800000 */
[----:B------:R-:W-:Y:S04]  /*53c0*/  MOV R7, UR26 ;  /* 0x0000001a00077c02 */ /* 0x000fe80008000f00 */
[----:B------:R-:W-:Y:S04]  /*53d0*/  SHF.L.U32 R7, R7, 0x1f, RZ ;  /* 0x0000001f07077819 */ /* 0x000fe800000006ff */
[----:B------:R-:W3:Y:S02]  /*53e0*/  SYNCS.PHASECHK.TRANS64.TRYWAIT P2, [UR19+0x138], R7 ;  /* 0x00013807ff0075a7 */ /* 0x000ee40008041113 */
[----:B---3--:R-:W-:Y:S05]  /*53f0*/  @!P2 BRA `(.L_x_104) ;  /* 0x0000002c0098a947 */ /* 0x008fea0003800000 */
.L_x_103:
[----:B------:R-:W-:Y:S05]  /*5400*/  @!P1 BRA `(.L_x_105) ;  /* 0x00000000002c9947 */ /* 0x000fea0003800000 */
[----:B------:R-:W-:Y:S01]  /*5410*/  ISETP.NE.U32.AND P1, PT, R2, RZ, PT ;  /* 0x000000ff0200720c */ /* 0x000fe20003f25070 */
[----:B------:R-:W-:Y:S03]  /*5420*/  IMAD.MOV.U32 R80, RZ, RZ, 0x1 ;  /* 0x00000001ff507424 */ /* 0x000fe600078e00ff */
[----:B------:R-:W-:Y:S11]  /*5430*/  ISETP.NE.AND.EX P1, PT, R3, RZ, PT, P1 ;  /* 0x000000ff0300720c */ /* 0x000ff60003f25310 */
[----:B------:R-:W-:Y:S02]  /*5440*/  @!UPT UIADD3 URZ, UPT, UPT, URZ, URZ, URZ ;  /* 0x000000fffffff290 */ /* 0x000fe4000fffe0ff */
[----:B------:R-:W3:Y:S01]  /*5450*/  @P1 LDC.64 R8, c[0x0][0x888] ;  /* 0x00022200ff081b82 */ /* 0x000ee20000000a00 */
[----:B-1----:R-:W-:Y:S04]  /*5460*/  @P1 IMAD R0, R4, UR36, RZ ;  /* 0x0000002404001c24 */ /* 0x002fe8000f8e02ff */
[----:B---3--:R-:W-:Y:S04]  /*5470*/  @P1 IMAD.WIDE R8, R0, 0x4, R8 ;  /* 0x0000000400081825 */ /* 0x008fe800078e0208 */
[----:B------:R-:W-:Y:S01]  /*5480*/  HFMA2 R0, -RZ, RZ, 0, 5.9604644775390625e-08 ;  /* 0x00000001ff007431 */ /* 0x000fe200000001ff */
[----:B-----5:R3:W5:Y:S04]  /*5490*/  @P1 LDG.E R39, desc[UR52][R8.64] ;  /* 0x0000003408271981 */ /* 0x020768000c1e1900 */
[----:B------:R-:W-:Y:S01]  /*54a0*/  @!P1 PRMT R80, R0, 0x7610, R80 ;  /* 0x0000761000509816 */ /* 0x000fe20000000050 */
[----:B---3--:R-:W4:Y:S06]  /*54b0*/  @!P1 LDC R39, c[0x0][0x880] ;  /* 0x00022000ff279b82 */ /* 0x008f2c0000000800 */
.L_x_105:
[----:B----45:R-:W-:Y:S01]  /*54c0*/  @!P0 FSETP.EQ.AND P1, PT, R39, RZ, PT ;  /* 0x000000ff2700820b */ /* 0x030fe20003f22000 */
[----:B------:R-:W-:Y:S01]  /*54d0*/  @!UPT UIADD3 URZ, UPT, UPT, URZ, URZ, URZ ;  /* 0x000000fffffff290 */ /* 0x000fe2000fffe0ff */
[----:B------:R-:W-:Y:S11]  /*54e0*/  @!P0 BRA `(.L_x_106) ;  /* 0x0000000000188947 */ /* 0x000ff60003800000 */
[----:B------:R-:W-:Y:S02]  /*54f0*/  LOP3.LUT P0, RZ, R80, 0xff, RZ, 0xc0, !PT ;  /* 0x000000ff50ff7812 */ /* 0x000fe4000780c0ff */
[----:B------:R-:W-:Y:S04]  /*5500*/  ISETP.NE.U32.AND P1, PT, R2, RZ, PT ;  /* 0x000000ff0200720c */ /* 0x000fe80003f25070 */
[----:B------:R-:W-:Y:S04]  /*5510*/  ISETP.NE.AND.EX P1, PT, R3, RZ, PT, P1 ;  /* 0x000000ff0300720c */ /* 0x000fe80003f25310 */
[----:B------:R-:W-:Y:S03]  /*5520*/  PLOP3.LUT P1, PT, P1, PT, PT, 0x8, 0x80 ;  /* 0x000000000080781c */ /* 0x000fe60000f2e170 */
[----:B------:R-:W-:Y:S11]  /*5530*/  @P0 FSETP.EQ.AND P1, PT, R39, RZ, PT ;  /* 0x000000ff2700020b */ /* 0x000ff60003f22000 */
[----:B------:R-:W-:Y:S02]  /*5540*/  @!UPT UIADD3 URZ, UPT, UPT, URZ, URZ, URZ ;  /* 0x000000fffffff290 */ /* 0x000fe4000fffe0ff */
.L_x_106:
[----:B------:R-:W3:Y:S01]  /*5550*/  SYNCS.PHASECHK.TRANS64.TRYWAIT P0, [UR19+0x128], R6 ;  /* 0x00012806ff0075a7 */ /* 0x000ee20008001113 */
[----:B------:R-:W-:Y:S02]  /*5560*/  ELECT P2, URZ, PT ;  /* 0x0000000000ff782f */ /* 0x000fe40003840000 */
[----:B------:R-:W-:Y:S01]  /*5570*/  IADD3 R14, PT, PT, R14, 0x1, RZ ;  /* 0x000000010e0e7810 */ /* 0x000fe20007ffe0ff */
[----:B---3--:R-:W-:Y:S10]  /*5580*/  @!P0 BRA `(.L_x_107) ;  /* 0x0000002c004c8947 */ /* 0x008ff40003800000 */
.L_x_189:
[----:B------:R-:W-:Y:S01]  /*5590*/  PLOP3.LUT P1, PT, P1, P2, PT, 0xf2, 0x2f ;  /* 0x00000000002f781c */ /* 0x000fe20000f25e72 */
[----:B------:R-:W-:Y:S01]  /*55a0*/  UMOV UR16, 0x0 ;  /* 0x0000000000107882 */ /* 0x000fe20000000000 */
[----:B------:R-:W-:Y:S01]  /*55b0*/  UMOV UR17, 0x10000000 ;  /* 0x1000000000117882 */ /* 0x000fe20000000000 */
[----:B------:R-:W-:Y:S01]  /*55c0*/  UMOV UR12, UR36 ;  /* 0x00000024000c7c82 */ /* 0x000fe20008000000 */
[----:B------:R-:W-:Y:S01]  /*55d0*/  LOP3.LUT R15, R15, 0x1, RZ, 0x3c, !PT ;  /* 0x000000010f0f7812 */ /* 0x000fe200078e3cff */
[----:B------:R-:W-:Y:S01]  /*55e0*/  UPLOP3.LUT UP3, UPT, UPT, UPT, UPT, 0x80, 0x8 ;  /* 0x000000000008789c */ /* 0x000fe20003f6f070 */
[----:B------:R-:W-:Y:S07]  /*55f0*/  UMOV UR36, UR29 ;  /* 0x0000001d00247c82 */ /* 0x000fee0008000000 */
[----:B-1----:R-:W-:Y:S01]  /*5600*/  @!P1 IADD3 R6, P0, PT, R16, 0x580, RZ ;  /* 0x0000058010069810 */ /* 0x002fe20007f1e0ff */
[----:B------:R-:W-:Y:S03]  /*5610*/  VOTEU.ALL UP0, P1 ;  /* 0x0000000000ff7886 */ /* 0x000fe60000800000 */
[----:B------:R-:W-:Y:S01]  /*5620*/  @!P1 R2UR UR5, R6 ;  /* 0x00000000060592ca */ /* 0x000fe200000e0000 */
[----:B------:R-:W-:Y:S01]  /*5630*/  @!P1 IMAD.X R0, RZ, RZ, R17, P0 ;  /* 0x000000ffff009224 */ /* 0x000fe200000e0611 */
[----:B------:R-:W-:Y:S01]  /*5640*/  @!UP0 USHF.L.U32 UR10, UR51, 0x6, URZ ;  /* 0x00000006330a8899 */ /* 0x000fe200080006ff */
[----:B------:R-:W-:Y:S01]  /*5650*/  ISETP.NE.AND P0, PT, R14, 0x2, PT ;  /* 0x000000020e00780c */ /* 0x000fe20003f05270 */
[----:B------:R-:W-:Y:S02]  /*5660*/  @!UP0 USHF.L.U32 UR11, UR50, 0x6, URZ ;  /* 0x00000006320b8899 */ /* 0x000fe400080006ff */
[----:B------:R-:W-:Y:S01]  /*5670*/  @!P1 R2UR UR4, R0 ;  /* 0x00000000000492ca */ /* 0x000fe200000e0000 */
[----:B------:R-:W-:Y:S01]  /*5680*/  @!UP0 UIADD3 UR8, UPT, UPT, UR19, 0x200, URZ ;  /* 0x0000020013088890 */ /* 0x000fe2000fffe0ff */
[----:B------:R-:W-:Y:S01]  /*5690*/  SEL R0, RZ, 0x1, P0 ;  /* 0x00000001ff007807 */ /* 0x000fe20000000000 */
[----:B------:R-:W-:Y:S01]  /*56a0*/  @!UP0 UIADD3 UR9, UPT, UPT, UR19, 0x120, URZ ;  /* 0x0000012013098890 */ /* 0x000fe2000fffe0ff */
[----:B------:R-:W-:Y:S01]  /*56b0*/  SEL R14, R14, RZ, P0 ;  /* 0x000000ff0e0e7207 */ /* 0x000fe20000000000 */
[----:B------:R-:W-:Y:S01]  /*56c0*/  VOTEU.ALL UP0, P1 ;  /* 0x0000000000ff7886 */ /* 0x000fe20000800000 */
[----:B------:R-:W-:Y:S01]  /*56d0*/  LOP3.LUT R13, R13, R0, RZ, 0x3c, !PT ;  /* 0x000000000d0d7212 */ /* 0x000fe200078e3cff */
[----:B------:R-:W-:Y:S01]  /*56e0*/  IMAD.U32 R6, RZ, RZ, UR5 ;  /* 0x00000005ff067e24 */ /* 0x000fe2000f8e00ff */
[----:B------:R-:W-:Y:S02]  /*56f0*/  UIADD3 UR51, UPT, UPT, UR14, UR48, URZ ;  /* 0x000000300e337290 */ /* 0x000fe4000fffe0ff */
[----:B------:R-:W-:Y:S03]  /*5700*/  UIADD3 UR50, UPT, UPT, UR15, UR49, URZ ;  /* 0x000000310f327290 */ /* 0x000fe6000fffe0ff */
[----:B------:R-:W-:Y:S01]  /*5710*/  IMAD.U32 R7, RZ, RZ, UR4 ;  /* 0x00000004ff077e24 */ /* 0x000fe2000f8e00ff */
[----:B------:R-:W-:Y:S04]  /*5720*/  @!P1 R2UR UR4, R6 ;  /* 0x00000000060492ca */ /* 0x000fe800000e0000 */
[----:B------:R-:W-:Y:S11]  /*5730*/  @!P1 R2UR UR5, R7 ;  /* 0x00000000070592ca */ /* 0x000ff600000e0000 */
[----:B------:R-:W-:Y:S02]  /*5740*/  @!UPT UIADD3 URZ, UPT, UPT, URZ, URZ, URZ ;  /* 0x000000fffffff290 */ /* 0x000fe4000fffe0ff */
[----:B------:R3:W-:Y:S01]  /*5750*/  @!UP0 UTMALDG.3D [UR8], [UR4], desc[UR16] ;  /* 0x00001008040085b4 */ /* 0x0007e20008011000 */
[----:B------:R3:W-:Y:S01]  /*5760*/  @!P1 SYNCS.ARRIVE.TRANS64.RED.A0TR RZ, [UR19+0x120], R12 ;  /* 0x0001200cffff99a7 */ /* 0x0007e20008300413 */
[----:B------:R-:W-:Y:S01]  /*5770*/  SYNCS.ARRIVE.TRANS64.RED.A1T0 RZ, [UR54], RZ ;  /* 0x000000ffffff79a7 */ /* 0x000fe20008100436 */
[----:B------:R-:W-:Y:S05]  /*5780*/  BRA.U UP1, `(.L_x_108) ;  /* 0xfffffff501a87547 */ /* 0x000fea000b83ffff */
[----:B------:R-:W-:Y:S07]  /*5790*/  MOV R0, UR19 ;  /* 0x0000001300007c02 */ /* 0x000fee0008000f00 */
.L_x_109:
[----:B-1----:R-:W-:-:S04]  /*57a0*/  SHF.L.U32 R2, R15, 0x1f, RZ ;  /* 0x0000001f0f027819 */ /* 0x002fc800000006ff */
[----:B------:R1:W4:Y:S03]  /*57b0*/  SYNCS.PHASECHK.TRANS64.TRYWAIT P0, [R0+URZ+0x128], R2 ;  /* 0x00012802000075a7 */ /* 0x00032600080011ff */
[----:B----4-:R-:W-:Y:S05]  /*57c0*/  @!P0 NANOSLEEP.SYNCS 0x989680 ;  /* 0x009896800000895d */ /* 0x010fea0003900000 */
[----:B------:R-:W4:Y:S02]  /*57d0*/  @!P0 SYNCS.PHASECHK.TRANS64 P0, [R0+URZ+0x128], R2 ;  /* 0x00012802000085a7 */ /* 0x000f2400080010ff */
[----:B--234-:R-:W-:Y:S05]  /*57e0*/  @P0 EXIT ;  /* 0x000000000000094d */ /* 0x01cfea0003800000 */
[----:B------:R-:W-:Y:S05]  /*57f0*/  BRA `(.L_x_109) ;  /* 0xfffffffc00e87947 */ /* 0x000fea000383ffff */
.L_x_100:
[----:B------:R-:W-:-:S06]  /*5800*/  UISETP.GE.AND UP0, UPT, UR15, 0x4, UPT ;  /* 0x000000040f00788c */ /* 0x000fcc000bf06270 */
[----:B------:R-:W-:-:S13]  /*5810*/  PLOP3.LUT P0, PT, PT, PT, UP0, 0x80, 0x8 ;  /* 0x000000000008781c */ /* 0x000fda0003f0f008 */
[----:B-1----:R-:W-:Y:S05]  /*5820*/  @!P0 EXIT ;  /* 0x000000000000894d */ /* 0x002fea0003800000 */
[----:B------:R-:W-:Y:S01]  /*5830*/  BAR.SYNC.DEFER_BLOCKING 0x6, 0xa0 ;  /* 0x0182800000007b1d */ /* 0x000fe20000010000 */
[----:B------:R-:W-:Y:S01]  /*5840*/  IMAD.SHL.U32 R4, R69, 0x40, RZ ;  /* 0x0000004045047824 */ /* 0x000fe200078e00ff */
[----:B------:R-:W-:Y:S01]  /*5850*/  SHF.R.U32.HI R5, RZ, 0x1, R69 ;  /* 0x00000001ff057819 */ /* 0x000fe20000011645 */
[----:B------:R-:W-:Y:S01]  /*5860*/  IMAD.SHL.U32 R3, R81, 0x800, RZ ;  /* 0x0000080051037824 */ /* 0x000fe200078e00ff */
[----:B------:R-:W-:Y:S01]  /*5870*/  CS2R R84, SRZ ;  /* 0x0000000000547805 */ /* 0x000fe2000001ff00 */
[C---:B------:R-:W-:Y:S01]  /*5880*/  IMAD.U32 R37, R69.reuse, 0x10000, RZ ;  /* 0x0001000045257824 */ /* 0x040fe200078e00ff */
[----:B------:R-:W-:Y:S01]  /*5890*/  UMOV UR57, 0x400 ;  /* 0x0000040000397882 */ /* 0x000fe20000000000 */
[C---:B------:R-:W-:Y:S01]  /*58a0*/  LOP3.LUT R2, R4.reuse, 0x180, RZ, 0xc0, !PT ;  /* 0x0000018004027812 */ /* 0x040fe200078ec0ff */
[----:B------:R-:W-:Y:S01]  /*58b0*/  ULEA UR57, UR54, UR57, 0x18 ;  /* 0x0000003936397291 */ /* 0x000fe2000f8ec0ff */
[----:B------:R-:W-:Y:S01]  /*58c0*/  LOP3.LUT R4, R4, 0x640, RZ, 0xc0, !PT ;  /* 0x0000064004047812 */ /* 0x000fe200078ec0ff */
[----:B------:R-:W1:Y:S01]  /*58d0*/  LDC.64 R70, c[0x0][0x888] ;  /* 0x00022200ff467b82 */ /* 0x000e620000000a00 */
[----:B------:R-:W-:Y:S01]  /*58e0*/  LOP3.LUT R5, R2, 0x20, R5, 0xf8, !PT ;  /* 0x0000002002057812 */ /* 0x000fe200078ef805 */
[----:B------:R-:W-:Y:S01]  /*58f0*/  IMAD.SHL.U32 R2, R69, 0x8, RZ ;  /* 0x0000000845027824 */ /* 0x000fe200078e00ff */
[----:B------:R-:W-:Y:S01]  /*5900*/  LOP3.LUT R3, R4, 0x800, R3, 0xf8, !PT ;  /* 0x0000080004037812 */ /* 0x000fe200078ef803 */
[----:B------:R-:W-:Y:S01]  /*5910*/  UIADD3 UR4, UPT, UPT, UR57, 0x1200, URZ ;  /* 0x0000120039047890 */ /* 0x000fe2000fffe0ff */
[----:B------:R-:W-:Y:S01]  /*5920*/  IMAD.MOV.U32 R36, RZ, RZ, RZ ;  /* 0x000000ffff247224 */ /* 0x000fe200078e00ff */
[----:B------:R-:W2:Y:S01]  /*5930*/  LDCU UR59, c[0x0][0x370] ;  /* 0x00006e00ff3b77ac */ /* 0x000ea20008000800 */
[----:B------:R-:W-:Y:S01]  /*5940*/  LOP3.LUT R2, R5, 0x30, R2, 0x78, !PT ;  /* 0x0000003005027812 */ /* 0x000fe200078e7802 */
[----:B------:R-:W3:Y:S01]  /*5950*/  LDC.64 R76, c[0x0][0x890] ;  /* 0x00022400ff4c7b82 */ /* 0x000ee20000000a00 */
[----:B------:R-:W-:Y:S01]  /*5960*/  IMAD.MOV.U32 R86, RZ, RZ, RZ ;  /* 0x000000ffff567224 */ /* 0x000fe200078e00ff */
[----:B------:R-:W4:Y:S01]  /*5970*/  LDCU.64 UR62, c[0x0][0x348] ;  /* 0x00006900ff3e77ac */ /* 0x000f220008000a00 */
[----:B------:R-:W-:Y:S01]  /*5980*/  LOP3.LUT R79, R3, R2, RZ, 0xfc, !PT ;  /* 0x00000002034f7212 */ /* 0x000fe200078efcff */
[----:B------:R-:W-:Y:S01]  /*5990*/  IMAD.SHL.U32 R3, R81, 0x200000, RZ ;  /* 0x0020000051037824 */ /* 0x000fe200078e00ff */
[----:B------:R-:W2:Y:S01]  /*59a0*/  LDS R0, [UR57+0x1f0] ;  /* 0x0001f039ff007984 */ /* 0x000ea20008000800 */
[----:B------:R-:W-:-:S02]  /*59b0*/  IMAD.SHL.U32 R2, R69, 0x10, RZ ;  /* 0x0000001045027824 */ /* 0x000fc400078e00ff */
[----:B------:R-:W1:Y:S01]  /*59c0*/  LDC.64 R74, c[0x0][0x8b0] ;  /* 0x00022c00ff4a7b82 */ /* 0x000e620000000a00 */
[----:B------:R-:W-:Y:S01]  /*59d0*/  LOP3.LUT R3, R3, 0x200000, RZ, 0xc0, !PT ;  /* 0x0020000003037812 */ /* 0x000fe200078ec0ff */
[----:B------:R-:W-:Y:S01]  /*59e0*/  VIADD R78, R79, UR57 ;  /* 0x000000394f4e7c36 */ /* 0x000fe20008000000 */
[----:B------:R-:W1:Y:S01]  /*59f0*/  LDCU UR41, c[0x0][0xb0c] ;  /* 0x00016180ff2977ac */ /* 0x000e620008000800 */
[----:B------:R-:W-:Y:S01]  /*5a00*/  LOP3.LUT R2, R2, 0x20, RZ, 0xc0, !PT ;  /* 0x0000002002027812 */ /* 0x000fe200078ec0ff */
[----:B------:R-:W-:Y:S01]  /*5a10*/  IMAD.MOV.U32 R83, RZ, RZ, RZ ;  /* 0x000000ffff537224 */ /* 0x000fe200078e00ff */
[----:B------:R-:W-:Y:S01]  /*5a20*/  LOP3.LUT R37, R3, 0x400000, R37, 0xf8, !PT ;  /* 0x0040000003257812 */ /* 0x000fe200078ef825 */
[----:B------:R-:W-:Y:S01]  /*5a30*/  IMAD.U32 R87, RZ, RZ, UR4 ;  /* 0x00000004ff577e24 */ /* 0x000fe2000f8e00ff */
[----:B------:R-:W1:Y:S01]  /*5a40*/  LDC.64 R72, c[0x0][0x8a8] ;  /* 0x00022a00ff487b82 */ /* 0x000e620000000a00 */
[----:B------:R-:W-:Y:S01]  /*5a50*/  IADD3 R78, PT, PT, -R2, 0x200, R78 ;  /* 0x00000200024e7810 */ /* 0x000fe20007ffe14e */
[----:B------:R-:W1:Y:S01]  /*5a60*/  LDCU UR55, c[0x0][0xb20] ;  /* 0x00016400ff3777ac */ /* 0x000e620008000800 */
[----:B------:R-:W1:Y:S01]  /*5a70*/  LDCU UR40, c[0x0][0xb30] ;  /* 0x00016600ff2877ac */ /* 0x000e620008000800 */
[----:B------:R-:W1:Y:S01]  /*5a80*/  LDCU.64 UR38, c[0x0][0xb28] ;  /* 0x00016500ff2677ac */ /* 0x000e620008000a00 */
[----:B------:R-:W1:Y:S01]  /*5a90*/  LDCU.128 UR44, c[0x0][0xb10] ;  /* 0x00016200ff2c77ac */ /* 0x000e620008000c00 */
[----:B------:R-:W1:Y:S01]  /*5aa0*/  LDCU UR58, c[0x0][0x374] ;  /* 0x00006e80ff3a77ac */ /* 0x000e620008000800 */
[----:B------:R-:W-:Y:S01]  /*5ab0*/  UIADD3 UR56, UPT, UPT, UR57, 0x200, URZ ;  /* 0x0000020039387890 */ /* 0x000fe2000fffe0ff */
[----:B--2-4-:R-:W-:-:S11]  /*5ac0*/  IMAD.IADD R37, R0, 0x1, R37 ;  /* 0x0000000100257824 */ /* 0x014fd600078e0225 */
.L_x_127:
[----:B------:R-:W-:Y:S02]  /*5ad0*/  LEA R3, R83, UR57, 0x3 ;  /* 0x0000003953037c11 */ /* 0x000fe4000f8e18ff */
[----:B------:R-:W-:Y:S02]  /*5ae0*/  SHF.L.U32 R0, R85, 0x1f, RZ ;  /* 0x0000001f55007819 */ /* 0x000fe400000006ff */
[----:B-1----:R-:W-:Y:S02]  /*5af0*/  LEA R4, R83, UR57, 0x4 ;  /* 0x0000003953047c11 */ /* 0x002fe4000f8e20ff */
[----:B--2---:R-:W2:Y:S02]  /*5b00*/  SYNCS.PHASECHK.TRANS64.TRYWAIT P0, [R3+URZ+0x140], R0 ;  /* 0x00014000030075a7 */ /* 0x004ea400080011ff */
[----:B--2---:R-:W-:Y:S05]  /*5b10*/  @!P0 BRA `(.L_x_110) ;  /* 0x0000002800008947 */ /* 0x004fea0003800000 */
.L_x_190:
        /* <DEDUP_REMOVED lines=11> */
[----:B------:R-:W-:Y:S01]  /*5bd0*/  PLOP3.LUT P0, PT, PT, PT, UP1, 0x80, 0x8 ;  /* 0x000000000008781c */ /* 0x000fe20003f0f018 */
[----:B------:R-:W-:Y:S11]  /*5be0*/  UP2UR UR61, UPR, URZ, 0x2 ;  /* 0x00000002ff3d7883 */ /* 0x000ff60008000000 */
[----:B------:R-:W-:Y:S01]  /*5bf0*/  @!UPT UIADD3 URZ, UPT, UPT, URZ, URZ, URZ ;  /* 0x000000fffffff290 */ /* 0x000fe2000fffe0ff */
[----:B--2---:R-:W-:Y:S02]  /*5c00*/  @P0 SHF.R.U32.HI R0, RZ, 0x10, R5 ;  /* 0x00000010ff000819 */ /* 0x004fe40000011605 */
        /* <DEDUP_REMOVED lines=13> */
[----:B------:R-:W-:Y:S02]  /*5ce0*/  UISETP.NE.AND UP0, UPT, UR46, 0x1, UPT ;  /* 0x000000012e00788c */ /* 0x000fe4000bf05270 */
[----:B------:R-:W-:Y:S02]  /*5cf0*/  USHF.R.U32.HI UR15, URZ, UR55, UR15 ;  /* 0x00000037ff0f7299 */ /* 0x000fe4000801160f */
[----:B------:R-:W-:Y:S02]  /*5d00*/  UIMAD.WIDE.U32 UR18, UR59, UR44, URZ ;  /* 0x0000002c3b1272a5 */ /* 0x000fe4000f8e00ff */
[----:B------:R-:W-:Y:S02]  /*5d10*/  UIMAD.WIDE.U32 UR20, UR42, UR47, URZ ;  /* 0x0000002f2a1472a5 */ /* 0x000fe4000f8e00ff */
[----:B------:R-:W-:Y:S02]  /*5d20*/  USEL UR4, UR58, UR15, !UP0 ;  /* 0x0000000f3a047287 */ /* 0x000fe4000c000000 */
[----:B------:R-:W-:Y:S02]  /*5d30*/  UISETP.NE.AND UP2, UPT, UR37, 0x1, UPT ;  /* 0x000000012500788c */ /* 0x000fe4000bf45270 */
[----:B------:R-:W-:Y:S02]  /*5d40*/  USHF.R.U32.HI UR14, URZ, UR45, UR19 ;  /* 0x0000002dff0e7299 */ /* 0x000fe40008011613 */
[----:B------:R-:W-:Y:S02]  /*5d50*/  USHF.R.U32.HI UR15, URZ, UR55, UR21 ;  /* 0x00000037ff0f7299 */ /* 0x000fe40008011615 */
[----:B------:R-:W-:Y:S02]  /*5d60*/  UIMAD.WIDE.U32 UR18, UR4, UR38, URZ ;  /* 0x00000026041272a5 */ /* 0x000fe4000f8e00ff */
[----:B------:R-:W-:Y:S02]  /*5d70*/  UISETP.NE.AND UP1, UPT, UR41, 0x1, UPT ;  /* 0x000000012900788c */ /* 0x000fe4000bf25270 */
[----:B------:R-:W-:Y:S02]  /*5d80*/  UIMAD.WIDE.U32 UR16, UR43, UR44, URZ ;  /* 0x0000002c2b1072a5 */ /* 0x000fe4000f8e00ff */
[----:B------:R-:W-:Y:S02]  /*5d90*/  USEL UR8, UR42, UR15, !UP0 ;  /* 0x0000000f2a087287 */ /* 0x000fe4000c000000 */
[----:B------:R-:W-:Y:S02]  /*5da0*/  USEL UR9, UR59, UR14, !UP1 ;  /* 0x0000000e3b097287 */ /* 0x000fe4000c800000 */
[----:B------:R-:W-:Y:S02]  /*5db0*/  USHF.R.U32.HI UR14, URZ, UR45, UR17 ;  /* 0x0000002dff0e7299 */ /* 0x000fe40008011611 */
[----:B------:R-:W-:Y:S02]  /*5dc0*/  UIMAD.WIDE.U32 UR16, UR9, UR38, URZ ;  /* 0x00000026091072a5 */ /* 0x000fe4000f8e00ff */
[----:B------:R-:W-:Y:S02]  /*5dd0*/  USEL UR5, UR43, UR14, !UP1 ;  /* 0x0000000e2b057287 */ /* 0x000fe4000c800000 */
[----:B------:R-:W-:Y:S02]  /*5de0*/  @UP2 USHF.R.U32.HI UR9, URZ, UR39, UR17 ;  /* 0x00000027ff092299 */ /* 0x000fe40008011611 */
[----:B------:R-:W-:Y:S02]  /*5df0*/  UIMAD.WIDE.U32 UR12, UR8, UR38, URZ ;  /* 0x00000026080c72a5 */ /* 0x000fe4000f8e00ff */
[----:B------:R-:W-:Y:S02]  /*5e00*/  UIMAD UR6, UR37, UR9, URZ ;  /* 0x00000009250672a4 */ /* 0x000fe4000f8e02ff */
[----:B------:R-:W-:Y:S01]  /*5e10*/  USHF.R.U32.HI UR11, URZ, UR39, UR13 ;  /* 0x00000027ff0b7299 */ /* 0x000fe2000801160d */
[----:B------:R-:W-:Y:S02]  /*5e20*/  UMOV UR15, UR19 ;  /* 0x00000013000f7c82 */ /* 0x000fe40008000000 */
[----:B------:R-:W-:Y:S02]  /*5e30*/  @UP2 USHF.R.U32.HI UR4, URZ, UR39, UR15 ;  /* 0x00000027ff042299 */ /* 0x000fe4000801160f */
[----:B------:R-:W-:Y:S02]  /*5e40*/  USEL UR12, UR8, UR11, !UP2 ;  /* 0x0000000b080c7287 */ /* 0x000fe4000d000000 */
[----:B------:R-:W-:Y:S02]  /*5e50*/  UIMAD UR4, UR37, UR4, URZ ;  /* 0x00000004250472a4 */ /* 0x000fe4000f8e02ff */
[----:B------:R-:W-:Y:S02]  /*5e60*/  UIADD3 UR11, UPT, UPT, -UR12, URZ, URZ ;  /* 0x000000ff0c0b7290 */ /* 0x000fe4000fffe1ff */
[----:B------:R-:W-:Y:S02]  /*5e70*/  UISETP.GE.AND UP0, UPT, UR8, UR4, UPT ;  /* 0x000000040800728c */ /* 0x000fe4000bf06270 */
[----:B------:R-:W-:Y:S02]  /*5e80*/  UIMAD UR11, UR37, UR11, UR8 ;  /* 0x0000000b250b72a4 */ /* 0x000fe4000f8e0208 */
[----:B------:R-:W-:Y:S02]  /*5e90*/  UISETP.GE.OR UP0, UPT, UR5, UR6, UP0 ;  /* 0x000000060500728c */ /* 0x000fe40008706670 */
[----:B------:R-:W-:Y:S02]  /*5ea0*/  UIMAD.WIDE.U32 UR6, UR5, UR38, URZ ;  /* 0x00000026050672a5 */ /* 0x000fe4000f8e00ff */
[----:B------:R-:W-:Y:S04]  /*5eb0*/  UIADD3 UR6, UPT, UPT, -UR8, URZ, URZ ;  /* 0x000000ff08067290 */ /* 0x000fe8000fffe1ff */
[----:B------:R-:W-:Y:S03]  /*5ec0*/  UIMAD UR42, UR46, UR6, UR42 ;  /* 0x000000062e2a72a4 */ /* 0x000fe6000f8e022a */
[----:B------:R-:W-:Y:S02]  /*5ed0*/  @!UP0 USHF.R.U32.HI UR4, URZ, UR39, UR7 ;  /* 0x00000027ff048299 */ /* 0x000fe40008011607 */
[----:B------:R-:W-:Y:S02]  /*5ee0*/  UIADD3 UR7, UPT, UPT, -UR5, URZ, URZ ;  /* 0x000000ff05077290 */ /* 0x000fe4000fffe1ff */
[----:B------:R-:W-:Y:S02]  /*5ef0*/  @!UP0 USEL UR4, UR5, UR4, !UP2 ;  /* 0x0000000405048287 */ /* 0x000fe4000d000000 */
[----:B------:R-:W-:Y:S02]  /*5f00*/  UIMAD UR43, UR41, UR7, UR43 ;  /* 0x00000007292b72a4 */ /* 0x000fe4000f8e022b */
[----:B------:R-:W-:Y:S02]  /*5f10*/  @!UP0 UIMAD UR10, UR9, UR11, UR4 ;  /* 0x0000000b090a82a4 */ /* 0x000fe4000f8e0204 */
[----:B------:R-:W-:Y:S04]  /*5f20*/  @!UP0 UIADD3 UR11, UPT, UPT, UR12, -UR4, URZ ;  /* 0x800000040c0b8290 */ /* 0x000fe8000fffe0ff */
[----:B------:R-:W-:Y:S03]  /*5f30*/  @!UP0 UIMAD UR8, UR11, UR37, UR5 ;  /* 0x000000250b0882a4 */ /* 0x000fe6000f8e0205 */
[----:B------:R-:W-:Y:S02]  /*5f40*/  @!UP0 UMOV UR5, UR10 ;  /* 0x0000000a00058c82 */ /* 0x000fe40008000000 */
[----:B------:R-:W-:Y:S02]  /*5f50*/  UIMAD UR43, UR5, UR41, UR43 ;  /* 0x00000029052b72a4 */ /* 0x000fe4000f8e022b */
[----:B------:R-:W-:Y:S11]  /*5f60*/  UIMAD UR42, UR8, UR46, UR42 ;  /* 0x0000002e082a72a4 */ /* 0x000ff6000f8e022a */
[----:B------:R-:W-:Y:S01]  /*5f70*/  @!UPT UIADD3 URZ, UPT, UPT, URZ, URZ, URZ ;  /* 0x000000fffffff290 */ /* 0x000fe2000fffe0ff */
.L_x_111:
[----:B------:R-:W-:Y:S01]  /*5f80*/  UISETP.NE.AND UP0, UPT, UR40, 0x1, UPT ;  /* 0x000000012800788c */ /* 0x000fe2000bf05270 */
[----:B------:R-:W-:Y:S10]  /*5f90*/  IADD3 R83, PT, PT, R83, 0x1, RZ ;  /* 0x0000000153537810 */ /* 0x000ff40007ffe0ff */
[----:B------:R-:W2:Y:S01]  /*5fa0*/  @!UP0 LDCU.128 UR8, c[0x0][0xb10] ;  /* 0x00016200ff0887ac */ /* 0x000ea20008000c00 */
[----:B------:R-:W4:Y:S01]  /*5fb0*/  @!UP0 LDCU UR5, c[0x0][0xb0c] ;  /* 0x00016180ff0587ac */ /* 0x000f220008000800 */
[----:B------:R-:W3:Y:S01]  /*5fc0*/  @!UP0 LDCU UR4, c[0x0][0xb20] ;  /* 0x00016400ff0487ac */ /* 0x000ee20008000800 */
[----:B--2---:R-:W-:Y:S02]  /*5fd0*/  UIMAD.WIDE.U32 UR6, UR43, UR8, URZ ;  /* 0x000000082b0672a5 */ /* 0x004fe4000f8e00ff */
[----:B------:R-:W-:Y:S02]  /*5fe0*/  UIMAD.WIDE.U32 UR12, UR42, UR11, URZ ;  /* 0x0000000b2a0c72a5 */ /* 0x000fe4000f8e00ff */
[----:B------:R-:W-:Y:S02]  /*5ff0*/  @!UP0 UISETP.NE.AND UP1, UPT, UR10, 0x1, UPT ;  /* 0x000000010a00888c */ /* 0x000fe4000bf25270 */
[----:B------:R-:W-:Y:S02]  /*6000*/  @!UP0 USHF.R.U32.HI UR7, URZ, UR9, UR7 ;  /* 0x00000009ff078299 */ /* 0x000fe40008011607 */
[----:B----4-:R-:W-:Y:S02]  /*6010*/  @!UP0 UISETP.NE.AND UP2, UPT, UR5, 0x1, UPT ;  /* 0x000000010500888c */ /* 0x010fe4000bf45270 */
[----:B---3--:R-:W-:Y:S02]  /*6020*/  @!UP0 USHF.R.U32.HI UR4, URZ, UR4, UR13 ;  /* 0x00000004ff048299 */ /* 0x008fe4000801160d */
[----:B------:R-:W-:Y:S02]  /*6030*/  @!UP0 USEL UR7, UR43, UR7, !UP2 ;  /* 0x000000072b078287 */ /* 0x000fe4000d000000 */
[----:B------:R-:W-:Y:S04]  /*6040*/  @!UP0 USEL UR6, UR42, UR4, !UP1 ;  /* 0x000000042a068287 */ /* 0x000fe8000c800000 */
[----:B------:R-:W-:Y:S02]  /*6050*/  @!UP0 UIADD3 UR4, UPT, UPT, -UR7, UR6, URZ ;  /* 0x0000000607048290 */ /* 0x000fe4000fffe1ff */
[----:B------:R-:W-:Y:S02]  /*6060*/  @!UP0 UIADD3 UR6, UPT, UPT, UR7, -UR6, URZ ;  /* 0x8000000607068290 */ /* 0x000fe4000fffe0ff */
[----:B------:R-:W-:Y:S02]  /*6070*/  @!UP0 UIMAD UR43, UR4, UR5, UR43 ;  /* 0x00000005042b82a4 */ /* 0x000fe4000f8e022b */
[----:B------:R-:W-:Y:S02]  /*6080*/  @!UP0 UIMAD UR42, UR6, UR10, UR42 ;  /* 0x0000000a062a82a4 */ /* 0x000fe4000f8e022a */
[----:B------:R-:W-:Y:S09]  /*6090*/  ULOP3.LUT UP0, URZ, UR56, 0x1b0, URZ, 0xc0, !UPT ;  /* 0x000001b038ff7892 */ /* 0x000ff2000f80c0ff */
[----:B------:R-:W-:Y:S05]  /*60a0*/  BRA.U !UP0, `(.L_x_112) ;  /* 0x0000000108407547 */ /* 0x000fea000b800000 */
[----:B------:R-:W2:Y:S01]  /*60b0*/  LDCU.64 UR8, c[0x4][0x80] ;  /* 0x01001000ff0877ac */ /* 0x000ea20008000a00 */
[----:B------:R-:W-:Y:S01]  /*60c0*/  MOV R3, 0x0 ;  /* 0x0000000000037802 */ /* 0x000fe20000000f00 */
[----:B------:R-:W-:Y:S02]  /*60d0*/  HFMA2 R12, -RZ, RZ, 0, 5.9604644775390625e-08 ;  /* 0x00000001ff0c7431 */ /* 0x000fe400000001ff */
[----:B------:R-:W-:Y:S02]  /*60e0*/  IMAD.MOV.U32 R8, RZ, RZ, 0x70 ;  /* 0x00000070ff087424 */ /* 0x000fe400078e00ff */
[----:B------:R-:W-:Y:S01]  /*60f0*/  IMAD.MOV.U32 R13, RZ, RZ, RZ ;  /* 0x000000ffff0d7224 */ /* 0x000fe200078e00ff */
[----:B------:R-:W3:Y:S01]  /*6100*/  LDCU.64 UR6, c[0x4][0x88] ;  /* 0x01001100ff0677ac */ /* 0x000ee20008000a00 */
[----:B------:R-:W4:Y:S01]  /*6110*/  LDC.64 R2, c[0x4][R3] ;  /* 0x0100000003027b82 */ /* 0x000f220000000a00 */
[----:B------:R-:W1:Y:S01]  /*6120*/  LDCU.64 UR4, c[0x4][0x8] ;  /* 0x01000100ff0477ac */ /* 0x000e620008000a00 */
[----:B--2---:R-:W-:Y:S01]  /*6130*/  MOV R5, UR9 ;  /* 0x0000000900057c02 */ /* 0x004fe20008000f00 */
[----:B------:R-:W-:Y:S01]  /*6140*/  IMAD.U32 R4, RZ, RZ, UR8 ;  /* 0x00000008ff047e24 */ /* 0x000fe2000f8e00ff */
[----:B---3--:R-:W-:Y:S01]  /*6150*/  MOV R7, UR7 ;  /* 0x0000000700077c02 */ /* 0x008fe20008000f00 */
[----:B------:R-:W-:Y:S01]  /*6160*/  IMAD.U32 R6, RZ, RZ, UR6 ;  /* 0x00000006ff067e24 */ /* 0x000fe2000f8e00ff */
[----:B-1----:R-:W-:Y:S01]  /*6170*/  MOV R11, UR5 ;  /* 0x00000005000b7c02 */ /* 0x002fe20008000f00 */
[----:B------:R-:W-:Y:S02]  /*6180*/  IMAD.U32 R10, RZ, RZ, UR4 ;  /* 0x00000004ff0a7e24 */ /* 0x000fe4000f8e00ff */
[----:B------:R-:W-:Y:S07]  /*6190*/  LEPC R20, `(.L_x_112) ;  /* 0x000000001014794e */ /* 0x000fee0000000000 */
[----:B----45:R-:W-:Y:S05]  /*61a0*/  CALL.ABS.NOINC R2 ;  /* 0x0000000002007343 */ /* 0x030fea0003c00000 */
.L_x_112:
[----:B------:R-:W-:Y:S01]  /*61b0*/  LOP3.LUT P0, RZ, R87, 0x1b0, RZ, 0xc0, !PT ;  /* 0x000001b057ff7812 */ /* 0x000fe2000780c0ff */
[----:B------:R-:W-:Y:S11]  /*61c0*/  BSSY.RECONVERGENT B6, `(.L_x_113) ;  /* 0x0000013000067945 */ /* 0x000ff60003800200 */
[----:B------:R-:W-:Y:S01]  /*61d0*/  @!UPT UIADD3 URZ, UPT, UPT, URZ, URZ, URZ ;  /* 0x000000fffffff290 */ /* 0x000fe2000fffe0ff */
[----:B------:R-:W-:Y:S05]  /*61e0*/  @!P0 BRA `(.L_x_114) ;  /* 0x0000000000408947 */ /* 0x000fea0003800000 */
        /* <DEDUP_REMOVED lines=16> */
.L_x_114:
[----:B------:R-:W-:Y:S05]  /*62f0*/  BSYNC.RECONVERGENT B6 ;  /* 0x0000000000067941 */ /* 0x000fea0003800200 */
.L_x_113:
[----:B------:R-:W-:Y:S02]  /*6300*/  ISETP.NE.U32.AND P0, PT, R70, RZ, PT ;  /* 0x000000ff4600720c */ /* 0x000fe40003f05070 */
[C---:B------:R-:W-:Y:S02]  /*6310*/  ISETP.NE.U32.AND P2, PT, R76.reuse, RZ, PT ;  /* 0x000000ff4c00720c */ /* 0x040fe40003f45070 */
[----:B------:R-:W-:Y:S02]  /*6320*/  ISETP.NE.AND.EX P0, PT, R71, RZ, PT, P0 ;  /* 0x000000ff4700720c */ /* 0x000fe40003f05300 */
[----:B------:R-:W-:Y:S02]  /*6330*/  ISETP.NE.U32.AND P4, PT, R76, RZ, PT ;  /* 0x000000ff4c00720c */ /* 0x000fe40003f85070 */
[C---:B------:R-:W-:Y:S02]  /*6340*/  ISETP.NE.AND.EX P2, PT, R77.reuse, RZ, P0, P2 ;  /* 0x000000ff4d00720c */ /* 0x040fe40000745320 */
[----:B------:R-:W-:Y:S02]  /*6350*/  ISETP.NE.AND.EX P4, PT, R77, RZ, PT, P4 ;  /* 0x000000ff4d00720c */ /* 0x000fe40003f85340 */
[----:B------:R-:W-:Y:S02]  /*6360*/  ISETP.NE.U32.AND P5, PT, R74, RZ, PT ;  /* 0x000000ff4a00720c */ /* 0x000fe40003fa5070 */
[----:B------:R-:W-:Y:S02]  /*6370*/  PLOP3.LUT P0, PT, PT, PT, PT, 0x8, 0x80 ;  /* 0x000000000080781c */ /* 0x000fe40003f0e170 */
[----:B------:R-:W-:Y:S05]  /*6380*/  ISETP.NE.AND.EX P5, PT, R75, RZ, PT, P5 ;  /* 0x000000ff4b00720c */ /* 0x000fea0003fa5350 */
[----:B------:R-:W-:Y:S02]  /*6390*/  @!P2 ISETP.NE.U32.AND P1, PT, R70, RZ, PT ;  /* 0x000000ff4600a20c */ /* 0x000fe40003f25070 */
[----:B------:R-:W-:Y:S02]  /*63a0*/  @!P2 PLOP3.LUT P0, PT, P4, PT, PT, 0x80, 0x8 ;  /* 0x000000000008a81c */ /* 0x000fe4000270f070 */
[----:B------:R-:W-:Y:S01]  /*63b0*/  @!P2 ISETP.NE.AND.EX P1, PT, R71, RZ, PT, P1 ;  /* 0x000000ff4700a20c */ /* 0x000fe20003f25310 */
[----:B------:R-:W-:Y:S01]  /*63c0*/  @!UPT UIADD3 URZ, UPT, UPT, URZ, URZ, URZ ;  /* 0x000000fffffff290 */ /* 0x000fe2000fffe0ff */
[----:B------:R-:W-:Y:S11]  /*63d0*/  @!P4 BRA `(.L_x_115) ;  /* 0x00000000002cc947 */ /* 0x000ff60003800000 */
[----:B------:R-:W-:Y:S01]  /*63e0*/  ISETP.NE.U32.AND P3, PT, R70, RZ, PT ;  /* 0x000000ff4600720c */ /* 0x000fe20003f65070 */
[----:B------:R-:W-:Y:S03]  /*63f0*/  IMAD.MOV.U32 R80, RZ, RZ, 0x1 ;  /* 0x00000001ff507424 */ /* 0x000fe600078e00ff */
[----:B------:R-:W-:Y:S11]  /*6400*/  ISETP.NE.AND.EX P3, PT, R71, RZ, PT, P3 ;  /* 0x000000ff4700720c */ /* 0x000ff60003f65330 */
[----:B------:R-:W-:Y:S02]  /*6410*/  @!UPT UIADD3 URZ, UPT, UPT, URZ, URZ, URZ ;  /* 0x000000fffffff290 */ /* 0x000fe4000fffe0ff */
[----:B------:R-:W2:Y:S01]  /*6420*/  @P3 LDC.64 R2, c[0x0][0x888] ;  /* 0x00022200ff023b82 */ /* 0x000ea20000000a00 */
[----:B-1----:R-:W-:Y:S04]  /*6430*/  @P3 IMAD R0, R76, UR36, RZ ;  /* 0x000000244c003c24 */ /* 0x002fe8000f8e02ff */
[----:B--2---:R-:W-:Y:S04]  /*6440*/  @P3 IMAD.WIDE R2, R0, 0x4, R2 ;  /* 0x0000000400023825 */ /* 0x004fe800078e0202 */
[----:B------:R-:W-:Y:S01]  /*6450*/  HFMA2 R0, -RZ, RZ, 0, 5.9604644775390625e-08 ;  /* 0x00000001ff007431 */ /* 0x000fe200000001ff */
[----:B-----5:R2:W5:Y:S04]  /*6460*/  @P3 LDG.E R39, desc[UR52][R2.64] ;  /* 0x0000003402273981 */ /* 0x020568000c1e1900 */
[----:B------:R-:W-:Y:S01]  /*6470*/  @!P3 PRMT R80, R0, 0x7610, R80 ;  /* 0x000076100050b816 */ /* 0x000fe20000000050 */
[----:B--2---:R-:W3:Y:S06]  /*6480*/  @!P3 LDC R39, c[0x0][0x880] ;  /* 0x00022000ff27bb82 */ /* 0x004eec0000000800 */
.L_x_115:
[----:B------:R-:W-:Y:S05]  /*6490*/  @!P5 BRA `(.L_x_116) ;  /* 0x000000000020d947 */ /* 0x000fea0003800000 */
[----:B------:R-:W-:Y:S04]  /*64a0*/  ISETP.NE.U32.AND P3, PT, R72, RZ, PT ;  /* 0x000000ff4800720c */ /* 0x000fe80003f65070 */
[----:B------:R-:W-:Y:S11]  /*64b0*/  ISETP.NE.AND.EX P3, PT, R73, RZ, PT, P3 ;  /* 0x000000ff4900720c */ /* 0x000ff60003f65330 */
[----:B------:R-:W-:Y:S02]  /*64c0*/  @!UPT UIADD3 URZ, UPT, UPT, URZ, URZ, URZ ;  /* 0x000000fffffff290 */ /* 0x000fe4000fffe0ff */
[----:B------:R-:W2:Y:S01]  /*64d0*/  @P3 LDC.64 R2, c[0x0][0x8a8] ;  /* 0x00022a00ff023b82 */ /* 0x000ea20000000a00 */
[----:B-1----:R-:W-:Y:S04]  /*64e0*/  @P3 IMAD R0, R74, UR36, RZ ;  /* 0x000000244a003c24 */ /* 0x002fe8000f8e02ff */
[----:B--2---:R-:W-:Y:S05]  /*64f0*/  @P3 IMAD.WIDE R2, R0, 0x4, R2 ;  /* 0x0000000400023825 */ /* 0x004fea00078e0202 */
[----:B-----5:R2:W5:Y:S02]  /*6500*/  @P3 LDG.E R38, desc[UR52][R2.64] ;  /* 0x0000003402263981 */ /* 0x020564000c1e1900 */
[----:B--2---:R-:W4:Y:S02]  /*6510*/  @!P3 LDC R38, c[0x0][0x8a0] ;  /* 0x00022800ff26bb82 */ /* 0x004f240000000800 */
.L_x_116:
[----:B---3-5:R-:W-:Y:S01]  /*6520*/  @!P2 FSETP.NEU.AND P3, PT, R39, RZ, PT ;  /* 0x000000ff2700a20b */ /* 0x028fe20003f6d000 */
[----:B------:R-:W-:Y:S01]  /*6530*/  BSSY B1, `(.L_x_117) ;  /* 0x0000036000017945 */ /* 0x000fe20003800000 */
[----:B------:R-:W-:Y:S02]  /*6540*/  @!P2 SEL R2, RZ, 0xffffffff, P1 ;  /* 0xffffffffff02a807 */ /* 0x000fe40000800000 */
[----:B------:R-:W-:Y:S02]  /*6550*/  CS2R R18, SRZ ;  /* 0x0000000000127805 */ /* 0x000fe4000001ff00 */
[----:B-1----:R-:W-:Y:S02]  /*6560*/  @!P2 SEL R0, RZ, 0xffffffff, P3 ;  /* 0xffffffffff00a807 */ /* 0x002fe40001800000 */
[----:B------:R-:W-:Y:S02]  /*6570*/  CS2R R16, SRZ ;  /* 0x0000000000107805 */ /* 0x000fe4000001ff00 */
[----:B------:R-:W-:Y:S02]  /*6580*/  @!P2 LOP3.LUT P1, RZ, R80, 0xff, RZ, 0xc0, !PT ;  /* 0x000000ff50ffa812 */ /* 0x000fe4000782c0ff */
[----:B------:R-:W-:Y:S02]  /*6590*/  CS2R R26, SRZ ;  /* 0x00000000001a7805 */ /* 0x000fe4000001ff00 */
[----:B------:R-:W-:Y:S02]  /*65a0*/  LEA R82, R36, UR57, 0x3 ;  /* 0x0000003924527c11 */ /* 0x000fe4000f8e18ff */
[----:B------:R-:W-:Y:S02]  /*65b0*/  CS2R R24, SRZ ;  /* 0x0000000000187805 */ /* 0x000fe4000001ff00 */
[----:B------:R-:W-:Y:S01]  /*65c0*/  @P0 SEL R0, R2, R0, !P1 ;  /* 0x0000000002000207 */ /* 0x000fe20004800000 */
[----:B------:R-:W-:Y:S01]  /*65d0*/  IMAD R2, R36, 0x20, R37 ;  /* 0x0000002024027824 */ /* 0x000fe200078e0225 */
[----:B------:R-:W-:Y:S02]  /*65e0*/  SHF.L.U32 R4, R86, 0x1f, RZ ;  /* 0x0000001f56047819 */ /* 0x000fe400000006ff */
[----:B------:R-:W-:Y:S02]  /*65f0*/  @!P2 LOP3.LUT R0, R0, 0x1, RZ, 0xc0, !PT ;  /* 0x000000010000a812 */ /* 0x000fe400078ec0ff */
[----:B------:R-:W-:Y:S02]  /*6600*/  PLOP3.LUT P5, PT, PT, PT, PT, 0x8, 0x80 ;  /* 0x000000000080781c */ /* 0x000fe40003fae170 */
[----:B------:R-:W-:Y:S11]  /*6610*/  ISETP.NE.U32.OR P2, PT, R0, 0x1, P2 ;  /* 0x000000010000780c */ /* 0x000ff60001745470 */
[----:B------:R-:W-:Y:S02]  /*6620*/  @!UPT UIADD3 URZ, UPT, UPT, URZ, URZ, URZ ;  /* 0x000000fffffff290 */ /* 0x000fe4000fffe0ff */
[----:B------:R-:W-:Y:S04]  /*6630*/  @P2 SHF.L.U32 R0, R84, 0x1f, RZ ;  /* 0x0000001f54002819 */ /* 0x000fe800000006ff */
[----:B------:R-:W1:Y:S01]  /*6640*/  @P2 SYNCS.PHASECHK.TRANS64.TRYWAIT P0, [UR57+0x120], R0 ;  /* 0x00012000ff0025a7 */ /* 0x000e620008001139 */
[----:B------:R2:W3:Y:S01]  /*6650*/  SYNCS.PHASECHK.TRANS64.TRYWAIT P3, [R82+URZ+0x160], R4 ;  /* 0x00016004520075a7 */ /* 0x0004e200080611ff */
[----:B-1----:R-:W-:Y:S01]  /*6660*/  @P2 PLOP3.LUT P5, PT, P0, PT, PT, 0x8, 0x80 ;  /* 0x000000000080281c */ /* 0x002fe200007ae170 */
[----:B------:R-:W-:Y:S01]  /*6670*/  @!UPT UIADD3 URZ, UPT, UPT, URZ, URZ, URZ ;  /* 0x000000fffffff290 */ /* 0x000fe2000fffe0ff */
[----:B--23--:R-:W-:Y:S11]  /*6680*/  @!P2 BRA `(.L_x_118) ;  /* 0x000000000080a947 */ /* 0x00cff60003800000 */
[----:B------:R-:W-:Y:S01]  /*6690*/  ISETP.NE.U32.AND P0, PT, R70, RZ, PT ;  /* 0x000000ff4600720c */ /* 0x000fe20003f05070 */
[----:B------:R-:W-:Y:S01]  /*66a0*/  BSSY B0, `(.L_x_119) ;  /* 0x0000012000007945 */ /* 0x000fe20003800000 */
[----:B------:R-:W-:Y:S02]  /*66b0*/  FSETP.NEU.AND P2, PT, R39, RZ, PT ;  /* 0x000000ff2700720b */ /* 0x000fe40003f4d000 */
[----:B------:R-:W-:Y:S02]  /*66c0*/  CS2R R26, SRZ ;  /* 0x00000000001a7805 */ /* 0x000fe4000001ff00 */
[----:B------:R-:W-:Y:S02]  /*66d0*/  ISETP.NE.AND.EX P0, PT, R71, RZ, PT, P0 ;  /* 0x000000ff4700720c */ /* 0x000fe40003f05300 */
[----:B------:R-:W-:Y:S02]  /*66e0*/  CS2R R24, SRZ ;  /* 0x0000000000187805 */ /* 0x000fe4000001ff00 */
[----:B------:R-:W-:Y:S02]  /*66f0*/  LOP3.LUT P1, RZ, R80, 0xff, RZ, 0xc0, !PT ;  /* 0x000000ff50ff7812 */ /* 0x000fe4000782c0ff */
[----:B------:R-:W-:Y:S02]  /*6700*/  CS2R R18, SRZ ;  /* 0x0000000000127805 */ /* 0x000fe4000001ff00 */
[----:B------:R-:W-:Y:S02]  /*6710*/  SEL R0, RZ, 0xffffffff, P2 ;  /* 0xffffffffff007807 */ /* 0x000fe40001000000 */
[----:B------:R-:W-:Y:S02]  /*6720*/  CS2R R16, SRZ ;  /* 0x0000000000107805 */ /* 0x000fe4000001ff00 */
[----:B------:R-:W-:Y:S04]  /*6730*/  SEL R3, RZ, 0xffffffff, P0 ;  /* 0xffffffffff037807 */ /* 0x000fe80000000000 */
[----:B------:R-:W-:Y:S04]  /*6740*/  @P4 SEL R0, R3, R0, !P1 ;  /* 0x0000000003004207 */ /* 0x000fe80004800000 */
[----:B------:R-:W-:Y:S04]  /*6750*/  LOP3.LUT R0, R0, 0x1, RZ, 0xc0, !PT ;  /* 0x0000000100007812 */ /* 0x000fe800078ec0ff */
[----:B------:R-:W-:Y:S01]  /*6760*/  ISETP.NE.U32.AND P0, PT, R0, 0x1, PT ;  /* 0x000000010000780c */ /* 0x000fe20003f05070 */
[----:B------:R-:W-:Y:S01]  /*6770*/  @!UPT UIADD3 URZ, UPT, UPT, URZ, URZ, URZ ;  /* 0x000000fffffff290 */ /* 0x000fe2000fffe0ff */
[----:B------:R-:W-:Y:S11]  /*6780*/  @!P5 BRA `(.L_x_120) ;  /* 0x00000000000cd947 */ /* 0x000ff60003800000 */
[----:B------:R-:W-:Y:S04]  /*6790*/  SHF.L.U32 R3, R84, 0x1f, RZ ;  /* 0x0000001f54037819 */ /* 0x000fe800000006ff */
[----:B------:R-:W1:Y:S02]  /*67a0*/  SYNCS.PHASECHK.TRANS64.TRYWAIT P1, [UR57+0x120], R3 ;  /* 0x00012003ff0075a7 */ /* 0x000e640008021139 */
[----:B-1----:R-:W-:Y:S05]  /*67b0*/  @!P1 BRA `(.L_x_121) ;  /* 0x0000001800ec9947 */ /* 0x002fea0003800000 */
.L_x_120:
[----:B------:R-:W-:Y:S05]  /*67c0*/  BSYNC B0 ;  /* 0x0000000000007941 */ /* 0x000fea0003800000 */
.L_x_119:
[----:B------:R2:W3:Y:S01]  /*67d0*/  @P0 LDS.128 R24, [R79+UR57+0x200] ;  /* 0x000200394f180984 */ /* 0x0004e20008000c00 */
[----:B------:R-:W-:Y:S01]  /*67e0*/  UIADD3 UR4, UPT, UPT, UR57, 0x128, URZ ;  /* 0x0000012839047890 */ /* 0x000fe2000fffe0ff */
[----:B------:R-:W-:Y:S02]  /*67f0*/  LOP3.LUT R84, R84, 0x1, RZ, 0x3c, !PT ;  /* 0x0000000154547812 */ /* 0x000fe400078e3cff */
[----:B------:R2:W1:Y:S01]  /*6800*/  @P0 LDS.128 R16, [R78+0x10] ;  /* 0x000010004e100984 */ /* 0x0004620000000c00 */
[----:B------:R-:W-:Y:S01]  /*6810*/  UPRMT UR4, UR54, 0x654, UR4 ;  /* 0x0000065436047896 */ /* 0x000fe20008000004 */
[----:B------:R-:W-:Y:S01]  /*6820*/  @!PT LDS RZ, [RZ] ;  /* 0x00000000fffff984 */ /* 0x000fe20000000800 */
[----:B------:R-:W-:Y:S01]  /*6830*/  @!PT LDS RZ, [RZ] ;  /* 0x00000000fffff984 */ /* 0x000fe20000000800 */
[----:B------:R-:W-:Y:S01]  /*6840*/  @!PT LDS RZ, [RZ] ;  /* 0x00000000fffff984 */ /* 0x000fe20000000800 */
[----:B------:R-:W-:Y:S01]  /*6850*/  @!PT LDS RZ, [RZ] ;  /* 0x00000000fffff984 */ /* 0x000fe20000000800 */
[----:B------:R5:W-:Y:S06]  /*6860*/  MEMBAR.ALL.CTA ;  /* 0x0000000000007992 */ /* 0x000bec0000008000 */
[----:B-----5:R-:W5:Y:S02]  /*6870*/  FENCE.VIEW.ASYNC.S ;  /* 0x00000000000073c6 */ /* 0x020f640000000000 */
[----:B-----5:R-:W-:Y:S03]  /*6880*/  SYNCS.ARRIVE.TRANS64.RED.A1T0 RZ, [UR4], RZ ;  /* 0x000000ffffff79a7 */ /* 0x020fe60008100404 */
.L_x_118:
[----:B------:R-:W-:Y:S05]  /*6890*/  BSYNC B1 ;  /* 0x0000000000017941 */ /* 0x000fea0003800000 */
.L_x_117:
[----:B-1----:R-:W-:Y:S04]  /*68a0*/  SHF.R.U32.HI R0, RZ, 0x15, R2 ;  /* 0x00000015ff007819 */ /* 0x002fe80000011602 */
[----:B------:R-:W-:Y:S01]  /*68b0*/  LOP3.LUT P0, RZ, R0, 0x3, R81, 0x48, !PT ;  /* 0x0000000300ff7812 */ /* 0x000fe20007804851 */
[----:B------:R-:W-:Y:S01]  /*68c0*/  @!UPT UIADD3 URZ, UPT, UPT, URZ, URZ, URZ ;  /* 0x000000fffffff290 */ /* 0x000fe2000fffe0ff */
[----:B------:R-:W-:Y:S11]  /*68d0*/  @P3 BRA `(.L_x_122) ;  /* 0x0000000000083947 */ /* 0x000ff60003800000 */
[----:B------:R-:W1:Y:S02]  /*68e0*/  SYNCS.PHASECHK.TRANS64.TRYWAIT P1, [R82+URZ+0x160], R4 ;  /* 0x00016004520075a7 */ /* 0x000e6400080211ff */
[----:B-1----:R-:W-:Y:S05]  /*68f0*/  @!P1 BRA `(.L_x_123) ;  /* 0x0000001800b49947 */ /* 0x002fea0003800000 */
.L_x_122:
[----:B------:R-:W-:Y:S05]  /*6900*/  @!P0 BRA `(.L_x_124) ;  /* 0x0000000000408947 */ /* 0x000fea0003800000 */
[----:B------:R-:W1:Y:S01]  /*6910*/  LDCU.64 UR8, c[0x4][0x70] ;  /* 0x01000e00ff0877ac */ /* 0x000e620008000a00 */
[----:B------:R-:W-:Y:S01]  /*6920*/  MOV R15, 0x0 ;  /* 0x00000000000f7802 */ /* 0x000fe20000000f00 */
[----:B------:R-:W-:Y:S02]  /*6930*/  HFMA2 R12, -RZ, RZ, 0, 5.9604644775390625e-08 ;  /* 0x00000001ff0c7431 */ /* 0x000fe400000001ff */
[----:B------:R-:W-:Y:S02]  /*6940*/  IMAD.MOV.U32 R8, RZ, RZ, 0x192 ;  /* 0x00000192ff087424 */ /* 0x000fe400078e00ff */
[----:B------:R-:W-:Y:S01]  /*6950*/  IMAD.MOV.U32 R13, RZ, RZ, RZ ;  /* 0x000000ffff0d7224 */ /* 0x000fe200078e00ff */
[----:B------:R-:W5:Y:S01]  /*6960*/  LDCU.64 UR6, c[0x4][0x78] ;  /* 0x01000f00ff0677ac */ /* 0x000f620008000a00 */
[----:B------:R-:W2:Y:S01]  /*6970*/  LDC.64 R14, c[0x4][R15] ;  /* 0x010000000f0e7b82 */ /* 0x000ea20000000a00 */
[----:B------:R-:W3:Y:S01]  /*6980*/  LDCU.64 UR4, c[0x4][0x10] ;  /* 0x01000200ff0477ac */ /* 0x000ee20008000a00 */
[----:B-1----:R-:W-:Y:S01]  /*6990*/  MOV R5, UR9 ;  /* 0x0000000900057c02 */ /* 0x002fe20008000f00 */
[----:B------:R-:W-:Y:S01]  /*69a0*/  IMAD.U32 R4, RZ, RZ, UR8 ;  /* 0x00000008ff047e24 */ /* 0x000fe2000f8e00ff */
[----:B-----5:R-:W-:Y:S01]  /*69b0*/  MOV R7, UR7 ;  /* 0x0000000700077c02 */ /* 0x020fe20008000f00 */
[----:B------:R-:W-:Y:S01]  /*69c0*/  IMAD.U32 R6, RZ, RZ, UR6 ;  /* 0x00000006ff067e24 */ /* 0x000fe2000f8e00ff */
[----:B---3--:R-:W-:Y:S01]  /*69d0*/  MOV R11, UR5 ;  /* 0x00000005000b7c02 */ /* 0x008fe20008000f00 */
[----:B------:R-:W-:Y:S02]  /*69e0*/  IMAD.U32 R10, RZ, RZ, UR4 ;  /* 0x00000004ff0a7e24 */ /* 0x000fe4000f8e00ff */
[----:B------:R-:W-:Y:S07]  /*69f0*/  LEPC R20, `(.L_x_124) ;  /* 0x000000001014794e */ /* 0x000fee0000000000 */
[----:B--2-4-:R-:W-:Y:S05]  /*6a00*/  CALL.ABS.NOINC R14 ;  /* 0x000000000e007343 */ /* 0x014fea0003c00000 */
.L_x_124:
[----:B------:R-:W-:Y:S01]  /*6a10*/  LOP3.LUT P0, RZ, R69, 0x60, RZ, 0xc0, !PT ;  /* 0x0000006045ff7812 */ /* 0x000fe2000780c0ff */
[----:B------:R-:W-:Y:S05]  /*6a20*/  WARPSYNC.ALL ;  /* 0x0000000000007948 */ /* 0x000fea0003800000 */
[----:B------:R-:W-:Y:S01]  /*6a30*/  R2UR UR4, R2 ;  /* 0x00000000020472ca */ /* 0x000fe200000e0000 */
[----:B------:R-:W-:Y:S01]  /*6a40*/  BSSY.RECONVERGENT B0, `(.L_x_125) ;  /* 0x000009d000007945 */ /* 0x000fe20003800200 */
[-C--:B---3--:R-:W-:Y:S02]  /*6a50*/  F2FP.F16.E5M2.UNPACK_B R2, R24.reuse ;  /* 0x00000018ff02723e */ /* 0x088fe400020004ff */
[-C--:B------:R-:W-:Y:S02]  /*6a60*/  F2FP.F16.E5M2.UNPACK_B R4, R25.reuse ;  /* 0x00000019ff04723e */ /* 0x080fe400020004ff */
[----:B------:R-:W-:Y:S01]  /*6a70*/  F2FP.F16.E5M2.UNPACK_B R24, R24.H1 ;  /* 0x00000018ff18723e */ /* 0x000fe200030004ff */
[----:B------:R-:W-:Y:S01]  /*6a80*/  HADD2.F32 R0, -RZ, R2.H0_H0 ;  /* 0x20000002ff007230 */ /* 0x000fe20000004100 */
[----:B------:R-:W-:Y:S01]  /*6a90*/  F2FP.F16.E5M2.UNPACK_B R25, R25.H1 ;  /* 0x00000019ff19723e */ /* 0x000fe200030004ff */
[----:B------:R-:W-:Y:S01]  /*6aa0*/  HADD2.F32 R41, -RZ, R4.H0_H0 ;  /* 0x20000004ff297230 */ /* 0x000fe20000004100 */
[-C--:B------:R-:W-:Y:S01]  /*6ab0*/  F2FP.F16.E5M2.UNPACK_B R46, R26.reuse ;  /* 0x0000001aff2e723e */ /* 0x080fe200020004ff */
[--C-:B------:R-:W-:Y:S01]  /*6ac0*/  HADD2.F32 R3, -RZ, R24.reuse.H0_H0 ;  /* 0x20000018ff037230 */ /* 0x100fe20000004100 */
[----:B------:R-:W-:Y:S01]  /*6ad0*/  F2FP.F16.E5M2.UNPACK_B R48, R26.H1 ;  /* 0x0000001aff30723e */ /* 0x000fe200030004ff */
[----:B------:R-:W-:Y:S01]  /*6ae0*/  HADD2.F32 R40, -RZ, R24.H1_H1 ;  /* 0x30000018ff287230 */ /* 0x000fe20000004100 */
[-C--:B------:R-:W-:Y:S01]  /*6af0*/  F2FP.F16.E5M2.UNPACK_B R50, R27.reuse ;  /* 0x0000001bff32723e */ /* 0x080fe200020004ff */
[----:B------:R-:W-:Y:S01]  /*6b00*/  HADD2.F32 R42, -RZ, R4.H1_H1 ;  /* 0x30000004ff2a7230 */ /* 0x000fe20000004100 */
[----:B------:R-:W-:Y:S01]  /*6b10*/  F2FP.F16.E5M2.UNPACK_B R52, R27.H1 ;  /* 0x0000001bff34723e */ /* 0x000fe200030004ff */
[--C-:B------:R-:W-:Y:S01]  /*6b20*/  HADD2.F32 R43, -RZ, R25.reuse.H0_H0 ;  /* 0x20000019ff2b7230 */ /* 0x100fe20000004100 */
[-C--:B------:R-:W-:Y:S01]  /*6b30*/  F2FP.F16.E5M2.UNPACK_B R54, R16.reuse ;  /* 0x00000010ff36723e */ /* 0x080fe200020004ff */
[----:B------:R-:W-:Y:S01]  /*6b40*/  HADD2.F32 R44, -RZ, R25.H1_H1 ;  /* 0x30000019ff2c7230 */ /* 0x000fe20000004100 */
[----:B------:R-:W-:Y:S01]  /*6b50*/  F2FP.F16.E5M2.UNPACK_B R56, R16.H1 ;  /* 0x00000010ff38723e */ /* 0x000fe200030004ff */
[----:B------:R-:W-:Y:S01]  /*6b60*/  HADD2.F32 R2, -RZ, R2.H1_H1 ;  /* 0x30000002ff027230 */ /* 0x000fe20000004100 */
[-C--:B------:R-:W-:Y:S01]  /*6b70*/  F2FP.F16.E5M2.UNPACK_B R58, R17.reuse ;  /* 0x00000011ff3a723e */ /* 0x080fe200020004ff */
[--C-:B------:R-:W-:Y:S01]  /*6b80*/  HADD2.F32 R45, -RZ, R46.reuse.H0_H0 ;  /* 0x2000002eff2d7230 */ /* 0x100fe20000004100 */
        /* <DEDUP_REMOVED lines=10> */
[----:B------:R-:W1:Y:S01]  /*6c30*/  LDTM.x32 R4, tmem[UR4] ;  /* 0x00000004000479ee */ /* 0x000e6200082c0000 */
[----:B------:R-:W-:Y:S01]  /*6c40*/  NOP ;  /* 0x0000000000007918 */ /* 0x000fe20000000000 */
[----:B------:R-:W-:Y:S01]  /*6c50*/  IADD3 R82, PT, PT, R82, 0x180, RZ ;  /* 0x0000018052527810 */ /* 0x000fe20007ffe0ff */
[--C-:B------:R-:W-:Y:S01]  /*6c60*/  HADD2.F32 R53, -RZ, R54.reuse.H0_H0 ;  /* 0x20000036ff357230 */ /* 0x100fe20000004100 */
[----:B------:R-:W-:Y:S01]  /*6c70*/  IADD3 R36, PT, PT, R36, 0x1, RZ ;  /* 0x0000000124247810 */ /* 0x000fe20007ffe0ff */
[----:B------:R-:W-:Y:S01]  /*6c80*/  HADD2.F32 R54, -RZ, R54.H1_H1 ;  /* 0x30000036ff367230 */ /* 0x000fe20000004100 */
[----:B------:R-:W-:Y:S01]  /*6c90*/  LOP3.LUT R82, R82, 0xfefffff8, RZ, 0xc0, !PT ;  /* 0xfefffff852527812 */ /* 0x000fe200078ec0ff */
[--C-:B------:R-:W-:Y:S02]  /*6ca0*/  HADD2.F32 R57, -RZ, R58.reuse.H0_H0 ;  /* 0x2000003aff397230 */ /* 0x100fe40000004100 */
[----:B------:R-:W-:Y:S01]  /*6cb0*/  HADD2.F32 R58, -RZ, R58.H1_H1 ;  /* 0x3000003aff3a7230 */ /* 0x000fe20000004100 */
[----:B-1----:R1:W-:Y:S01]  /*6cc0*/  SYNCS.ARRIVE.TRANS64.RED.A1T0 RZ, [R82+URZ], RZ ;  /* 0x000000ff52ff79a7 */ /* 0x0023e200081004ff */
[--C-:B------:R-:W-:Y:S02]  /*6cd0*/  HADD2.F32 R61, -RZ, R62.reuse.H0_H0 ;  /* 0x2000003eff3d7230 */ /* 0x100fe40000004100 */
[----:B------:R-:W-:Y:S02]  /*6ce0*/  HADD2.F32 R62, -RZ, R62.H1_H1 ;  /* 0x3000003eff3e7230 */ /* 0x000fe40000004100 */
[--C-:B------:R-:W-:Y:S02]  /*6cf0*/  HADD2.F32 R65, -RZ, R66.reuse.H0_H0 ;  /* 0x20000042ff417230 */ /* 0x100fe40000004100 */
[----:B------:R-:W-:Y:S02]  /*6d00*/  HADD2.F32 R66, -RZ, R66.H1_H1 ;  /* 0x30000042ff427230 */ /* 0x000fe40000004100 */
[--C-:B------:R-:W-:Y:S02]  /*6d10*/  HADD2.F32 R51, -RZ, R52.reuse.H0_H0 ;  /* 0x20000034ff337230 */ /* 0x100fe40000004100 */
[----:B------:R-:W-:Y:S02]  /*6d20*/  HADD2.F32 R52, -RZ, R52.H1_H1 ;  /* 0x30000034ff347230 */ /* 0x000fe40000004100 */
[--C-:B------:R-:W-:Y:S02]  /*6d30*/  HADD2.F32 R55, -RZ, R56.reuse.H0_H0 ;  /* 0x20000038ff377230 */ /* 0x100fe40000004100 */
[C---:B----4-:R-:W-:Y:S01]  /*6d40*/  FMUL R4, R38.reuse, R4 ;  /* 0x0000000426047220 */ /* 0x050fe20000400000 */
[C---:B------:R-:W-:Y:S01]  /*6d50*/  FMUL R5, R38.reuse, R5 ;  /* 0x0000000526057220 */ /* 0x040fe20000400000 */
[C---:B------:R-:W-:Y:S01]  /*6d60*/  FMUL R8, R38.reuse, R8 ;  /* 0x0000000826087220 */ /* 0x040fe20000400000 */
[C---:B------:R-:W-:Y:S01]  /*6d70*/  FMUL R9, R38.reuse, R9 ;  /* 0x0000000926097220 */ /* 0x040fe20000400000 */
[C---:B------:R-:W-:Y:S01]  /*6d80*/  FFMA R4, R39.reuse, R0, R4 ;  /* 0x0000000027047223 */ /* 0x040fe20000000004 */
[C---:B------:R-:W-:Y:S01]  /*6d90*/  FFMA R5, R39.reuse, R2, R5 ;  /* 0x0000000227057223 */ /* 0x040fe20000000005 */
[C---:B------:R-:W-:Y:S01]  /*6da0*/  FMUL R12, R38.reuse, R12 ;  /* 0x0000000c260c7220 */ /* 0x040fe20000400000 */
        /* <DEDUP_REMOVED lines=15> */
[C---:B------:R-:W-:Y:S01]  /*6ea0*/  FFMA R6, R39.reuse, R3, R6 ;  /* 0x0000000327067223 */ /* 0x040fe20000000006 */
[C---:B------:R-:W-:Y:S01]  /*6eb0*/  FFMA R7, R39.reuse, R40, R7 ;  /* 0x0000002827077223 */ /* 0x040fe20000000007 */
[C---:B------:R-:W-:Y:S01]  /*6ec0*/  FFMA R8, R39.reuse, R41, R8 ;  /* 0x0000002927087223 */ /* 0x040fe20000000008 */
[C---:B------:R-:W-:Y:S01]  /*6ed0*/  FFMA R9, R39.reuse, R42, R9 ;  /* 0x0000002a27097223 */ /* 0x040fe20000000009 */
[C---:B------:R-:W-:Y:S01]  /*6ee0*/  FFMA R10, R39.reuse, R43, R10 ;  /* 0x0000002b270a7223 */ /* 0x040fe2000000000a */
[C---:B------:R-:W-:Y:S01]  /*6ef0*/  FFMA R11, R39.reuse, R44, R11 ;  /* 0x0000002c270b7223 */ /* 0x040fe2000000000b */
[C---:B------:R-:W-:Y:S01]  /*6f00*/  FFMA R12, R39.reuse, R45, R12 ;  /* 0x0000002d270c7223 */ /* 0x040fe2000000000c */
[----:B------:R-:W-:Y:S01]  /*6f10*/  FFMA R13, R39, R46, R13 ;  /* 0x0000002e270d7223 */ /* 0x000fe2000000000d */
[----:B------:R-:W-:Y:S01]  /*6f20*/  F2FP.SATFINITE.E5M2.F32.PACK_AB_MERGE_C R6, R7, R6, RZ ;  /* 0x000000060706723e */ /* 0x000fe200048060ff */
[C---:B------:R-:W-:Y:S01]  /*6f30*/  FMUL R14, R38.reuse, R14 ;  /* 0x0000000e260e7220 */ /* 0x040fe20000400000 */
[----:B------:R-:W-:Y:S01]  /*6f40*/  F2FP.SATFINITE.E5M2.F32.PACK_AB_MERGE_C R10, R11, R10, RZ ;  /* 0x0000000a0b0a723e */ /* 0x000fe200048060ff */
[C---:B------:R-:W-:Y:S01]  /*6f50*/  FMUL R15, R38.reuse, R15 ;  /* 0x0000000f260f7220 */ /* 0x040fe20000400000 */
[----:B------:R-:W-:Y:S01]  /*6f60*/  F2FP.SATFINITE.E5M2.F32.PACK_AB_MERGE_C R4, R5, R4, R6 ;  /* 0x000000040504723e */ /* 0x000fe20004806006 */
[----:B------:R-:W-:Y:S01]  /*6f70*/  FFMA R14, R39, R47, R14 ;  /* 0x0000002f270e7223 */ /* 0x000fe2000000000e */
[----:B------:R-:W-:Y:S01]  /*6f80*/  F2FP.SATFINITE.E5M2.F32.PACK_AB_MERGE_C R5, R9, R8, R10 ;  /* 0x000000080905723e */ /* 0x000fe2000480600a */
[C---:B------:R-:W-:Y:S01]  /*6f90*/  FFMA R15, R39.reuse, R48, R15 ;  /* 0x00000030270f7223 */ /* 0x040fe2000000000f */
[C---:B------:R-:W-:Y:S01]  /*6fa0*/  FFMA R16, R39.reuse, R49, R16 ;  /* 0x0000003127107223 */ /* 0x040fe20000000010 */
[C---:B------:R-:W-:Y:S01]  /*6fb0*/  FFMA R17, R39.reuse, R50, R17 ;  /* 0x0000003227117223 */ /* 0x040fe20000000011 */
[C---:B------:R-:W-:Y:S01]  /*6fc0*/  FMUL R18, R38.reuse, R18 ;  /* 0x0000001226127220 */ /* 0x040fe20000400000 */
[C---:B------:R-:W-:Y:S01]  /*6fd0*/  FMUL R19, R38.reuse, R19 ;  /* 0x0000001326137220 */ /* 0x040fe20000400000 */
[----:B------:R-:W-:Y:S02]  /*6fe0*/  HADD2.F32 R56, -RZ, R56.H1_H1 ;  /* 0x30000038ff387230 */ /* 0x000fe40000004100 */
[C---:B------:R-:W-:Y:S01]  /*6ff0*/  FMUL R22, R38.reuse, R22 ;  /* 0x0000001626167220 */ /* 0x040fe20000400000 */
[C---:B------:R-:W-:Y:S01]  /*7000*/  FFMA R18, R39.reuse, R51, R18 ;  /* 0x0000003327127223 */ /* 0x040fe20000000012 */
[C---:B------:R-:W-:Y:S01]  /*7010*/  FFMA R19, R39.reuse, R52, R19 ;  /* 0x0000003427137223 */ /* 0x040fe20000000013 */
[C---:B------:R-:W-:Y:S01]  /*7020*/  FMUL R23, R38.reuse, R23 ;  /* 0x0000001726177220 */ /* 0x040fe20000400000 */
[C---:B------:R-:W-:Y:S01]  /*7030*/  FFMA R20, R39.reuse, R53, R20 ;  /* 0x0000003527147223 */ /* 0x040fe20000000014 */
[C---:B------:R-:W-:Y:S01]  /*7040*/  FFMA R21, R39.reuse, R54, R21 ;  /* 0x0000003627157223 */ /* 0x040fe20000000015 */
[--C-:B------:R-:W-:Y:S02]  /*7050*/  HADD2.F32 R59, -RZ, R60.reuse.H0_H0 ;  /* 0x2000003cff3b7230 */ /* 0x100fe40000004100 */
[C---:B------:R-:W-:Y:S01]  /*7060*/  FFMA R22, R39.reuse, R55, R22 ;  /* 0x0000003727167223 */ /* 0x040fe20000000016 */
[----:B------:R-:W-:Y:S02]  /*7070*/  HADD2.F32 R60, -RZ, R60.H1_H1 ;  /* 0x3000003cff3c7230 */ /* 0x000fe40000004100 */
[C---:B------:R-:W-:Y:S01]  /*7080*/  FMUL R3, R38.reuse, R26 ;  /* 0x0000001a26037220 */ /* 0x040fe20000400000 */
        /* <DEDUP_REMOVED lines=16> */
[----:B------:R-:W-:Y:S01]  /*7190*/  FFMA R31, R39, R64, R31 ;  /* 0x00000040271f7223 */ /* 0x000fe2000000001f */
[----:B------:R-:W-:Y:S01]  /*71a0*/  FMUL R35, R38, R35 ;  /* 0x0000002326237220 */ /* 0x000fe20000400000 */
[----:B------:R-:W-:Y:S01]  /*71b0*/  F2FP.SATFINITE.E5M2.F32.PACK_AB_MERGE_C R14, R15, R14, RZ ;  /* 0x0000000e0f0e723e */ /* 0x000fe200048060ff */
[----:B------:R-:W-:Y:S01]  /*71c0*/  FFMA R28, R39, R65, R28 ;  /* 0x00000041271c7223 */ /* 0x000fe2000000001c */
[----:B------:R-:W-:Y:S01]  /*71d0*/  F2FP.SATFINITE.E5M2.F32.PACK_AB_MERGE_C R7, R19, R18, RZ ;  /* 0x000000121307723e */ /* 0x000fe200048060ff */
[C---:B------:R-:W-:Y:S01]  /*71e0*/  FFMA R29, R39.reuse, R66, R29 ;  /* 0x00000042271d7223 */ /* 0x040fe2000000001d */
[----:B------:R-:W-:Y:S01]  /*71f0*/  FFMA R30, R39, R67, R30 ;  /* 0x00000043271e7223 */ /* 0x000fe2000000001e */
[----:B------:R-:W-:Y:S01]  /*7200*/  F2FP.SATFINITE.E5M2.F32.PACK_AB_MERGE_C R22, R23, R22, RZ ;  /* 0x000000161716723e */ /* 0x000fe200048060ff */
[----:B------:R-:W-:Y:S01]  /*7210*/  FFMA R35, R39, R68, R35 ;  /* 0x0000004427237223 */ /* 0x000fe20000000023 */
[----:B------:R-:W-:Y:S02]  /*7220*/  F2FP.SATFINITE.E5M2.F32.PACK_AB_MERGE_C R6, R13, R12, R14 ;  /* 0x0000000c0d06723e */ /* 0x000fe4000480600e */
[----:B------:R-:W-:Y:S02]  /*7230*/  F2FP.SATFINITE.E5M2.F32.PACK_AB_MERGE_C R7, R17, R16, R7 ;  /* 0x000000101107723e */ /* 0x000fe40004806007 */
[----:B------:R-:W-:Y:S02]  /*7240*/  F2FP.SATFINITE.E5M2.F32.PACK_AB_MERGE_C R20, R21, R20, R22 ;  /* 0x000000141514723e */ /* 0x000fe40004806016 */
[----:B------:R-:W-:Y:S01]  /*7250*/  F2FP.SATFINITE.E5M2.F32.PACK_AB_MERGE_C R3, R27, R3, RZ ;  /* 0x000000031b03723e */ /* 0x000fe200048060ff */
[----:B------:R1:W-:Y:S01]  /*7260*/  STS.128 [R79+UR57+0x1200], R4 ;  /* 0x001200044f007988 */ /* 0x0003e20008000c39 */
[----:B------:R-:W-:Y:S02]  /*7270*/  F2FP.SATFINITE.E5M2.F32.PACK_AB_MERGE_C R22, R31, R26, RZ ;  /* 0x0000001a1f16723e */ /* 0x000fe400048060ff */
[----:B------:R-:W-:Y:S02]  /*7280*/  F2FP.SATFINITE.E5M2.F32.PACK_AB_MERGE_C R23, R35, R30, RZ ;  /* 0x0000001e2317723e */ /* 0x000fe400048060ff */
[----:B------:R-:W-:Y:S02]  /*7290*/  F2FP.SATFINITE.E5M2.F32.PACK_AB_MERGE_C R21, R2, R0, R3 ;  /* 0x000000000215723e */ /* 0x000fe40004806003 */
[----:B------:R-:W-:Y:S02]  /*72a0*/  F2FP.SATFINITE.E5M2.F32.PACK_AB_MERGE_C R22, R25, R24, R22 ;  /* 0x000000181916723e */ /* 0x000fe40004806016 */
[----:B------:R-:W-:Y:S05]  /*72b0*/  F2FP.SATFINITE.E5M2.F32.PACK_AB_MERGE_C R23, R29, R28, R23 ;  /* 0x0000001c1d17723e */ /* 0x000fea0004806017 */
[----:B------:R1:W-:Y:S01]  /*72c0*/  STS.128 [R78+0x1010], R20 ;  /* 0x001010144e007388 */ /* 0x0003e20000000c00 */
[----:B------:R-:W-:Y:S01]  /*72d0*/  @!PT LDS RZ, [RZ] ;  /* 0x00000000fffff984 */ /* 0x000fe20000000800 */
[----:B------:R-:W-:Y:S01]  /*72e0*/  @!PT LDS RZ, [RZ] ;  /* 0x00000000fffff984 */ /* 0x000fe20000000800 */
[----:B------:R-:W-:Y:S01]  /*72f0*/  @!PT LDS RZ, [RZ] ;  /* 0x00000000fffff984 */ /* 0x000fe20000000800 */
[----:B------:R-:W-:Y:S01]  /*7300*/  @!PT LDS RZ, [RZ] ;  /* 0x00000000fffff984 */ /* 0x000fe20000000800 */
[----:B------:R3:W-:Y:S07]  /*7310*/  MEMBAR.ALL.CTA ;  /* 0x0000000000007992 */ /* 0x0007ee0000008000 */
[----:B---3--:R-:W3:Y:S02]  /*7320*/  FENCE.VIEW.ASYNC.S ;  /* 0x00000000000073c6 */ /* 0x008ee40000000000 */
[----:B---3--:R-:W-:Y:S06]  /*7330*/  BAR.SYNC.DEFER_BLOCKING 0x1, 0x80 ;  /* 0x0042000000007b1d */ /* 0x008fec0000010000 */
[----:B------:R-:W-:Y:S05]  /*7340*/  @P0 BRA `(.L_x_126) ;  /* 0x0000000000300947 */ /* 0x000fea0003800000 */
[----:B------:R-:W-:Y:S02]  /*7350*/  UIADD3 UR10, UPT, UPT, UR57, 0x1200, URZ ;  /* 0x00001200390a7890 */ /* 0x000fe4000fffe0ff */
[----:B------:R-:W-:Y:S02]  /*7360*/  UIADD3 UR8, UP0, UPT, UR62, 0x680, URZ ;  /* 0x000006803e087890 */ /* 0x000fe4000ff1e0ff */
[----:B------:R-:W-:Y:S02]  /*7370*/  USHF.L.U32 UR5, UR51, 0x6, URZ ;  /* 0x0000000633057899 */ /* 0x000fe400080006ff */
[----:B------:R-:W-:Y:S01]  /*7380*/  MOV R87, UR10 ;  /* 0x0000000a00577c02 */ /* 0x000fe20008000f00 */
[----:B------:R-:W-:Y:S02]  /*7390*/  USHF.L.U32 UR6, UR50, 0x6, URZ ;  /* 0x0000000632067899 */ /* 0x000fe400080006ff */
[----:B------:R-:W-:Y:S01]  /*73a0*/  UIADD3.X UR9, UPT, UPT, URZ, UR63, URZ, UP0, !UPT ;  /* 0x0000003fff097290 */ /* 0x000fe200087fe4ff */
[----:B------:R-:W-:Y:S01]  /*73b0*/  R2UR UR4, R87 ;  /* 0x00000000570472ca */ /* 0x000fe200000e0000 */
[----:B------:R-:W-:Y:S11]  /*73c0*/  UMOV UR7, UR36 ;  /* 0x0000002400077c82 */ /* 0x000ff60008000000 */
[----:B------:R-:W-:Y:S01]  /*73d0*/  @!UPT UIADD3 URZ, UPT, UPT, URZ, URZ, URZ ;  /* 0x000000fffffff290 */ /* 0x000fe2000fffe0ff */
[----:B------:R3:W-:Y:S01]  /*73e0*/  UTMASTG.3D [UR4], [UR8] ;  /* 0x00000004080073b5 */ /* 0x0007e20008010000 */
[----:B------:R0:W-:Y:S01]  /*73f0*/  UTMACMDFLUSH ;  /* 0x00000000000079b7 */ /* 0x0001e20000000000 */
[----:B---3--:R-:W-:Y:S04]  /*7400*/  DEPBAR.LE SB0, 0x0 ;  /* 0x000080000000791a */ /* 0x008fe80000000000 */
.L_x_126:
[----:B------:R-:W-:Y:S05]  /*7410*/  BSYNC.RECONVERGENT B0 ;  /* 0x0000000000007941 */ /* 0x000fea0003800200 */
.L_x_125:
[----:B------:R-:W-:Y:S01]  /*7420*/  BAR.SYNC.DEFER_BLOCKING 0x1, 0x80 ;  /* 0x0042000000007b1d */ /* 0x000fe20000010000 */
[----:B------:R-:W-:Y:S01]  /*7430*/  ISETP.NE.AND P0, PT, R83, 0x2, PT ;  /* 0x000000025300780c */ /* 0x000fe20003f05270 */
[----:B------:R-:W-:Y:S01]  /*7440*/  UISETP.NE.AND UP0, UPT, UR61, URZ, UPT ;  /* 0x000000ff3d00728c */ /* 0x000fe2000bf05270 */
[----:B------:R-:W-:Y:S01]  /*7450*/  ISETP.NE.AND P1, PT, R36, 0x4, PT ;  /* 0x000000042400780c */ /* 0x000fe20003f25270 */
[----:B------:R-:W-:Y:S01]  /*7460*/  UIADD3 UR51, UPT, UPT, UR42, UR48, URZ ;  /* 0x000000302a337290 */ /* 0x000fe2000fffe0ff */
[----:B------:R-:W-:Y:S01]  /*7470*/  SEL R2, RZ, 0x1, P0 ;  /* 0x00000001ff027807 */ /* 0x000fe20000000000 */
[----:B------:R-:W-:Y:S01]  /*7480*/  UIADD3 UR50, UPT, UPT, UR43, UR49, URZ ;  /* 0x000000312b327290 */ /* 0x000fe2000fffe0ff */
[----:B------:R-:W-:Y:S02]  /*7490*/  SEL R0, RZ, 0x1, P1 ;  /* 0x00000001ff007807 */ /* 0x000fe40000800000 */
[----:B------:R-:W-:Y:S02]  /*74a0*/  LOP3.LUT R85, R85, R2, RZ, 0x3c, !PT ;  /* 0x0000000255557212 */ /* 0x000fe400078e3cff */
[----:B------:R-:W-:Y:S02]  /*74b0*/  LOP3.LUT R86, R86, R0, RZ, 0x3c, !PT ;  /* 0x0000000056567212 */ /* 0x000fe400078e3cff */
[----:B------:R-:W-:Y:S02]  /*74c0*/  SEL R83, R83, RZ, P0 ;  /* 0x000000ff53537207 */ /* 0x000fe40000000000 */
[----:B------:R-:W-:Y:S01]  /*74d0*/  SEL R36, R36, RZ, P1 ;  /* 0x000000ff24247207 */ /* 0x000fe20000800000 */
[----:B------:R-:W-:Y:S01]  /*74e0*/  UMOV UR36, UR60 ;  /* 0x0000003c00247c82 */ /* 0x000fe20008000000 */
[----:B------:R-:W-:Y:S05]  /*74f0*/  BRA.U UP0, `(.L_x_127) ;  /* 0xffffffe500747547 */ /* 0x000fea000b83ffff */
[----:B------:R-:W-:Y:S05]  /*7500*/  EXIT ;  /* 0x000000000000794d */ /* 0x000fea0003800000 */
.L_x_25:
[----:B--2---:R2:W3:Y:S02]  /*7510*/  SYNCS.PHASECHK.TRANS64.TRYWAIT P0, [R0+URZ+0x1b0], R2 ;  /* 0x0001b002000075a7 */ /* 0x0044e400080011ff */
[----:B---3--:R-:W-:Y:S05]  /*7520*/  @!P0 NANOSLEEP.SYNCS 0x989680 ;  /* 0x009896800000895d */ /* 0x008fea0003900000 */
[----:B------:R-:W3:Y:S02]  /*7530*/  @!P0 SYNCS.PHASECHK.TRANS64 P0, [R0+URZ+0x1b0], R2 ;  /* 0x0001b002000085a7 */ /* 0x000ee400080010ff */
[----:B---3--:R-:W-:Y:S05]  /*7540*/  @!P0 BRA `(.L_x_25) ;  /* 0xfffffffc00f08947 */ /* 0x008fea000383ffff */
[----:B------:R-:W-:Y:S05]  /*7550*/  BRA `(.L_x_128) ;  /* 0xffffffa400887947 */ /* 0x000fea000383ffff */
.L_x_28:
[----:B--2---:R-:W-:-:S07]  /*7560*/  MOV R0, UR33 ;  /* 0x0000002100007c02 */ /* 0x004fce0008000f00 */
.L_x_129:
[----:B--2---:R2:W3:Y:S02]  /*7570*/  SYNCS.PHASECHK.TRANS64.TRYWAIT P0, [R0+URZ+0x90], R3 ;  /* 0x00009003000075a7 */ /* 0x0044e400080011ff */
[----:B---3--:R-:W-:Y:S05]  /*7580*/  @!P0 NANOSLEEP.SYNCS 0x989680 ;  /* 0x009896800000895d */ /* 0x008fea0003900000 */
[----:B------:R-:W3:Y:S02]  /*7590*/  @!P0 SYNCS.PHASECHK.TRANS64 P0, [R0+URZ+0x90], R3 ;  /* 0x00009003000085a7 */ /* 0x000ee400080010ff */
[----:B---3--:R-:W-:Y:S05]  /*75a0*/  @!P0 BRA `(.L_x_129) ;  /* 0xfffffffc00f08947 */ /* 0x008fea000383ffff */
[----:B------:R-:W-:Y:S05]  /*75b0*/  BRA `(.L_x_27) ;  /* 0xffffffa400d87947 */ /* 0x000fea000383ffff */
.L_x_35:
[----:B-1----:R-:W-:-:S07]  /*75c0*/  MOV R0, UR33 ;  /* 0x0000002100007c02 */ /* 0x002fce0008000f00 */
.L_x_130:
[----:B-1----:R1:W2:Y:S02]  /*75d0*/  SYNCS.PHASECHK.TRANS64.TRYWAIT P0, [R0+URZ+0x90], R3 ;  /* 0x00009003000075a7 */ /* 0x0022a400080011ff */
[----:B--2---:R-:W-:Y:S05]  /*75e0*/  @!P0 NANOSLEEP.SYNCS 0x989680 ;  /* 0x009896800000895d */ /* 0x004fea0003900000 */
[----:B------:R-:W2:Y:S02]  /*75f0*/  @!P0 SYNCS.PHASECHK.TRANS64 P0, [R0+URZ+0x90], R3 ;  /* 0x00009003000085a7 */ /* 0x000ea400080010ff */
[----:B--2---:R-:W-:Y:S05]  /*7600*/  @!P0 BRA `(.L_x_130) ;  /* 0xfffffffc00f08947 */ /* 0x004fea000383ffff */
[----:B------:R-:W-:Y:S05]  /*7610*/  BRA `(.L_x_34) ;  /* 0xffffffa800987947 */ /* 0x000fea000383ffff */
.L_x_40:
[----:B-1----:R1:W2:Y:S02]  /*7620*/  SYNCS.PHASECHK.TRANS64.TRYWAIT P0, [R3+URZ+0x140], R0 ;  /* 0x00014000030075a7 */ /* 0x0022a400080011ff */
[----:B--2---:R-:W-:Y:S05]  /*7630*/  @!P0 NANOSLEEP.SYNCS 0x989680 ;  /* 0x009896800000895d */ /* 0x004fea0003900000 */
[----:B------:R-:W2:Y:S02]  /*7640*/  @!P0 SYNCS.PHASECHK.TRANS64 P0, [R3+URZ+0x140], R0 ;  /* 0x00014000030085a7 */ /* 0x000ea400080010ff */
[----:B--2---:R-:W-:Y:S05]  /*7650*/  @!P0 BRA `(.L_x_40) ;  /* 0xfffffffc00f08947 */ /* 0x004fea000383ffff */
[----:B------:R-:W-:Y:S05]  /*7660*/  BRA `(.L_x_131) ;  /* 0xffffffac00347947 */ /* 0x000fea000383ffff */
.L_x_44:
[----:B------:R-:W-:-:S07]  /*7670*/  MOV R0, UR4 ;  /* 0x0000000400007c02 */ /* 0x000fce0008000f00 */
.L_x_132:
[----:B-1----:R1:W2:Y:S02]  /*7680*/  SYNCS.PHASECHK.TRANS64.TRYWAIT P0, [R0+URZ], R2 ;  /* 0x00000002000075a7 */ /* 0x0022a400080011ff */
[----:B--2---:R-:W-:Y:S05]  /*7690*/  @!P0 NANOSLEEP.SYNCS 0x989680 ;  /* 0x009896800000895d */ /* 0x004fea0003900000 */
[----:B------:R-:W2:Y:S02]  /*76a0*/  @!P0 SYNCS.PHASECHK.TRANS64 P0, [R0+URZ], R2 ;  /* 0x00000002000085a7 */ /* 0x000ea400080010ff */
[----:B--2---:R-:W-:Y:S05]  /*76b0*/  @!P0 BRA `(.L_x_132) ;  /* 0xfffffffc00f08947 */ /* 0x004fea000383ffff */
[----:B------:R-:W-:Y:S05]  /*76c0*/  BRA `(.L_x_133) ;  /* 0xffffffb000b87947 */ /* 0x000fea000383ffff */
.L_x_45:
[----:B------:R-:W-:-:S07]  /*76d0*/  MOV R0, UR4 ;  /* 0x0000000400007c02 */ /* 0x000fce0008000f00 */
.L_x_134:
[----:B-1----:R1:W2:Y:S02]  /*76e0*/  SYNCS.PHASECHK.TRANS64.TRYWAIT P0, [R0+URZ], R3 ;  /* 0x00000003000075a7 */ /* 0x0022a400080011ff */
[----:B--2---:R-:W-:Y:S05]  /*76f0*/  @!P0 NANOSLEEP.SYNCS 0x989680 ;  /* 0x009896800000895d */ /* 0x004fea0003900000 */
[----:B------:R-:W2:Y:S02]  /*7700*/  @!P0 SYNCS.PHASECHK.TRANS64 P0, [R0+URZ], R3 ;  /* 0x00000003000085a7 */ /* 0x000ea400080010ff */
[----:B--2---:R-:W-:Y:S05]  /*7710*/  @!P0 BRA `(.L_x_134) ;  /* 0xfffffffc00f08947 */ /* 0x004fea000383ffff */
[----:B------:R-:W-:Y:S05]  /*7720*/  BRA `(.L_x_135) ;  /* 0xffffffb000c47947 */ /* 0x000fea000383ffff */
.L_x_46:
[----:B------:R-:W-:-:S07]  /*7730*/  MOV R0, UR4 ;  /* 0x0000000400007c02 */ /* 0x000fce0008000f00 */
.L_x_136:
[----:B-1----:R1:W2:Y:S02]  /*7740*/  SYNCS.PHASECHK.TRANS64.TRYWAIT P0, [R0+URZ], R3 ;  /* 0x00000003000075a7 */ /* 0x0022a400080011ff */
[----:B--2---:R-:W-:Y:S05]  /*7750*/  @!P0 NANOSLEEP.SYNCS 0x989680 ;  /* 0x009896800000895d */ /* 0x004fea0003900000 */
[----:B------:R-:W2:Y:S02]  /*7760*/  @!P0 SYNCS.PHASECHK.TRANS64 P0, [R0+URZ], R3 ;  /* 0x00000003000085a7 */ /* 0x000ea400080010ff */
[----:B--2---:R-:W-:Y:S05]  /*7770*/  @!P0 BRA `(.L_x_136) ;  /* 0xfffffffc00f08947 */ /* 0x004fea000383ffff */
[----:B------:R-:W-:Y:S05]  /*7780*/  BRA `(.L_x_137) ;  /* 0xffffffb000d07947 */ /* 0x000fea000383ffff */
.L_x_47:
[----:B------:R-:W-:-:S07]  /*7790*/  MOV R0, UR4 ;  /* 0x0000000400007c02 */ /* 0x000fce0008000f00 */
.L_x_138:
[----:B-1----:R1:W2:Y:S02]  /*77a0*/  SYNCS.PHASECHK.TRANS64.TRYWAIT P0, [R0+URZ], R3 ;  /* 0x00000003000075a7 */ /* 0x0022a400080011ff */
[----:B--2---:R-:W-:Y:S05]  /*77b0*/  @!P0 NANOSLEEP.SYNCS 0x989680 ;  /* 0x009896800000895d */ /* 0x004fea0003900000 */
[----:B------:R-:W2:Y:S02]  /*77c0*/  @!P0 SYNCS.PHASECHK.TRANS64 P0, [R0+URZ], R3 ;  /* 0x00000003000085a7 */ /* 0x000ea400080010ff */
[----:B--2---:R-:W-:Y:S05]  /*77d0*/  @!P0 BRA `(.L_x_138) ;  /* 0xfffffffc00f08947 */ /* 0x004fea000383ffff */
[----:B------:R-:W-:Y:S05]  /*77e0*/  BRA `(.L_x_139) ;  /* 0xffffffb000dc7947 */ /* 0x000fea000383ffff */
.L_x_48:
[----:B------:R-:W-:-:S07]  /*77f0*/  MOV R0, UR4 ;  /* 0x0000000400007c02 */ /* 0x000fce0008000f00 */
.L_x_140:
[----:B-1----:R1:W2:Y:S02]  /*7800*/  SYNCS.PHASECHK.TRANS64.TRYWAIT P0, [R0+URZ], R3 ;  /* 0x00000003000075a7 */ /* 0x0022a400080011ff */
[----:B--2---:R-:W-:Y:S05]  /*7810*/  @!P0 NANOSLEEP.SYNCS 0x989680 ;  /* 0x009896800000895d */ /* 0x004fea0003900000 */
[----:B------:R-:W2:Y:S02]  /*7820*/  @!P0 SYNCS.PHASECHK.TRANS64 P0, [R0+URZ], R3 ;  /* 0x00000003000085a7 */ /* 0x000ea400080010ff */
[----:B--2---:R-:W-:Y:S05]  /*7830*/  @!P0 BRA `(.L_x_140) ;  /* 0xfffffffc00f08947 */ /* 0x004fea000383ffff */
[----:B------:R-:W-:Y:S05]  /*7840*/  BRA `(.L_x_141) ;  /* 0xffffffb000e87947 */ /* 0x000fea000383ffff */
.L_x_49:
[----:B------:R-:W-:-:S07]  /*7850*/  MOV R0, UR4 ;  /* 0x0000000400007c02 */ /* 0x000fce0008000f00 */
.L_x_142:
[----:B-1----:R1:W2:Y:S02]  /*7860*/  SYNCS.PHASECHK.TRANS64.TRYWAIT P0, [R0+URZ], R3 ;  /* 0x00000003000075a7 */ /* 0x0022a400080011ff */
[----:B--2---:R-:W-:Y:S05]  /*7870*/  @!P0 NANOSLEEP.SYNCS 0x989680 ;  /* 0x009896800000895d */ /* 0x004fea0003900000 */
[----:B------:R-:W2:Y:S02]  /*7880*/  @!P0 SYNCS.PHASECHK.TRANS64 P0, [R0+URZ], R3 ;  /* 0x00000003000085a7 */ /* 0x000ea400080010ff */
[----:B--2---:R-:W-:Y:S05]  /*7890*/  @!P0 BRA `(.L_x_142) ;  /* 0xfffffffc00f08947 */ /* 0x004fea000383ffff */
[----:B------:R-:W-:Y:S05]  /*78a0*/  BRA `(.L_x_143) ;  /* 0xffffffb000f47947 */ /* 0x000fea000383ffff */
.L_x_50:
[----:B------:R-:W-:-:S07]  /*78b0*/  MOV R0, UR4 ;  /* 0x0000000400007c02 */ /* 0x000fce0008000f00 */
.L_x_144:
[----:B-1----:R1:W2:Y:S02]  /*78c0*/  SYNCS.PHASECHK.TRANS64.TRYWAIT P0, [R0+URZ], R3 ;  /* 0x00000003000075a7 */ /* 0x0022a400080011ff */
[----:B--2---:R-:W-:Y:S05]  /*78d0*/  @!P0 NANOSLEEP.SYNCS 0x989680 ;  /* 0x009896800000895d */ /* 0x004fea0003900000 */
[----:B------:R-:W2:Y:S02]  /*78e0*/  @!P0 SYNCS.PHASECHK.TRANS64 P0, [R0+URZ], R3 ;  /* 0x00000003000085a7 */ /* 0x000ea400080010ff */
[----:B--2---:R-:W-:Y:S05]  /*78f0*/  @!P0 BRA `(.L_x_144) ;  /* 0xfffffffc00f08947 */ /* 0x004fea000383ffff */
[----:B------:R-:W-:Y:S05]  /*7900*/  BRA `(.L_x_145) ;  /* 0xffffffb400007947 */ /* 0x000fea000383ffff */
.L_x_51:
[----:B------:R-:W-:-:S07]  /*7910*/  MOV R0, UR4 ;  /* 0x0000000400007c02 */ /* 0x000fce0008000f00 */
.L_x_146:
[----:B-1----:R1:W2:Y:S02]  /*7920*/  SYNCS.PHASECHK.TRANS64.TRYWAIT P0, [R0+URZ], R3 ;  /* 0x00000003000075a7 */ /* 0x0022a400080011ff */
[----:B--2---:R-:W-:Y:S05]  /*7930*/  @!P0 NANOSLEEP.SYNCS 0x989680 ;  /* 0x009896800000895d */ /* 0x004fea0003900000 */
[----:B------:R-:W2:Y:S02]  /*7940*/  @!P0 SYNCS.PHASECHK.TRANS64 P0, [R0+URZ], R3 ;  /* 0x00000003000085a7 */ /* 0x000ea400080010ff */
[----:B--2---:R-:W-:Y:S05]  /*7950*/  @!P0 BRA `(.L_x_146) ;  /* 0xfffffffc00f08947 */ /* 0x004fea000383ffff */
[----:B------:R-:W-:Y:S05]  /*7960*/  BRA `(.L_x_147) ;  /* 0xffffffb4000c7947 */ /* 0x000fea000383ffff */
.L_x_52:
[----:B------:R-:W-:-:S07]  /*7970*/  MOV R0, UR4 ;  /* 0x0000000400007c02 */ /* 0x000fce0008000f00 */
.L_x_148:
[----:B-1----:R1:W2:Y:S02]  /*7980*/  SYNCS.PHASECHK.TRANS64.TRYWAIT P0, [R0+URZ], R3 ;  /* 0x00000003000075a7 */ /* 0x0022a400080011ff */
[----:B--2---:R-:W-:Y:S05]  /*7990*/  @!P0 NANOSLEEP.SYNCS 0x989680 ;  /* 0x009896800000895d */ /* 0x004fea0003900000 */
[----:B------:R-:W2:Y:S02]  /*79a0*/  @!P0 SYNCS.PHASECHK.TRANS64 P0, [R0+URZ], R3 ;  /* 0x00000003000085a7 */ /* 0x000ea400080010ff */
[----:B--2---:R-:W-:Y:S05]  /*79b0*/  @!P0 BRA `(.L_x_148) ;  /* 0xfffffffc00f08947 */ /* 0x004fea000383ffff */
[----:B------:R-:W-:Y:S05]  /*79c0*/  BRA `(.L_x_149) ;  /* 0xffffffb400187947 */ /* 0x000fea000383ffff */
.L_x_53:
[----:B------:R-:W-:-:S07]  /*79d0*/  MOV R0, UR4 ;  /* 0x0000000400007c02 */ /* 0x000fce0008000f00 */
.L_x_150:
[----:B-1----:R1:W2:Y:S02]  /*79e0*/  SYNCS.PHASECHK.TRANS64.TRYWAIT P0, [R0+URZ], R3 ;  /* 0x00000003000075a7 */ /* 0x0022a400080011ff */
[----:B--2---:R-:W-:Y:S05]  /*79f0*/  @!P0 NANOSLEEP.SYNCS 0x989680 ;  /* 0x009896800000895d */ /* 0x004fea0003900000 */
[----:B------:R-:W2:Y:S02]  /*7a00*/  @!P0 SYNCS.PHASECHK.TRANS64 P0, [R0+URZ], R3 ;  /* 0x00000003000085a7 */ /* 0x000ea400080010ff */
[----:B--2---:R-:W-:Y:S05]  /*7a10*/  @!P0 BRA `(.L_x_150) ;  /* 0xfffffffc00f08947 */ /* 0x004fea000383ffff */
[----:B------:R-:W-:Y:S05]  /*7a20*/  BRA `(.L_x_151) ;  /* 0xffffffb400247947 */ /* 0x000fea000383ffff */
.L_x_54:
[----:B------:R-:W-:-:S07]  /*7a30*/  MOV R0, UR4 ;  /* 0x0000000400007c02 */ /* 0x000fce0008000f00 */
.L_x_152:
[----:B-1----:R1:W2:Y:S02]  /*7a40*/  SYNCS.PHASECHK.TRANS64.TRYWAIT P0, [R0+URZ], R3 ;  /* 0x00000003000075a7 */ /* 0x0022a400080011ff */
[----:B--2---:R-:W-:Y:S05]  /*7a50*/  @!P0 NANOSLEEP.SYNCS 0x989680 ;  /* 0x009896800000895d */ /* 0x004fea0003900000 */
[----:B------:R-:W2:Y:S02]  /*7a60*/  @!P0 SYNCS.PHASECHK.TRANS64 P0, [R0+URZ], R3 ;  /* 0x00000003000085a7 */ /* 0x000ea400080010ff */
[----:B--2---:R-:W-:Y:S05]  /*7a70*/  @!P0 BRA `(.L_x_152) ;  /* 0xfffffffc00f08947 */ /* 0x004fea000383ffff */
[----:B------:R-:W-:Y:S05]  /*7a80*/  BRA `(.L_x_153) ;  /* 0xffffffb400307947 */ /* 0x000fea000383ffff */
.L_x_55:
[----:B------:R-:W-:-:S07]  /*7a90*/  MOV R0, UR4 ;  /* 0x0000000400007c02 */ /* 0x000fce0008000f00 */
.L_x_154:
[----:B-1----:R1:W2:Y:S02]  /*7aa0*/  SYNCS.PHASECHK.TRANS64.TRYWAIT P0, [R0+URZ], R3 ;  /* 0x00000003000075a7 */ /* 0x0022a400080011ff */
[----:B--2---:R-:W-:Y:S05]  /*7ab0*/  @!P0 NANOSLEEP.SYNCS 0x989680 ;  /* 0x009896800000895d */ /* 0x004fea0003900000 */
[----:B------:R-:W2:Y:S02]  /*7ac0*/  @!P0 SYNCS.PHASECHK.TRANS64 P0, [R0+URZ], R3 ;  /* 0x00000003000085a7 */ /* 0x000ea400080010ff */
[----:B--2---:R-:W-:Y:S05]  /*7ad0*/  @!P0 BRA `(.L_x_154) ;  /* 0xfffffffc00f08947 */ /* 0x004fea000383ffff */
[----:B------:R-:W-:Y:S05]  /*7ae0*/  BRA `(.L_x_155) ;  /* 0xffffffb4003c7947 */ /* 0x000fea000383ffff */
.L_x_56:
[----:B------:R-:W-:-:S07]  /*7af0*/  MOV R0, UR4 ;  /* 0x0000000400007c02 */ /* 0x000fce0008000f00 */
.L_x_156:
[----:B-1----:R1:W2:Y:S02]  /*7b00*/  SYNCS.PHASECHK.TRANS64.TRYWAIT P0, [R0+URZ], R3 ;  /* 0x00000003000075a7 */ /* 0x0022a400080011ff */
[----:B--2---:R-:W-:Y:S05]  /*7b10*/  @!P0 NANOSLEEP.SYNCS 0x989680 ;  /* 0x009896800000895d */ /* 0x004fea0003900000 */
[----:B------:R-:W2:Y:S02]  /*7b20*/  @!P0 SYNCS.PHASECHK.TRANS64 P0, [R0+URZ], R3 ;  /* 0x00000003000085a7 */ /* 0x000ea400080010ff */
[----:B--2---:R-:W-:Y:S05]  /*7b30*/  @!P0 BRA `(.L_x_156) ;  /* 0xfffffffc00f08947 */ /* 0x004fea000383ffff */
[----:B------:R-:W-:Y:S05]  /*7b40*/  BRA `(.L_x_157) ;  /* 0xffffffb400487947 */ /* 0x000fea000383ffff */
.L_x_57:
[----:B------:R-:W-:-:S07]  /*7b50*/  MOV R0, UR4 ;  /* 0x0000000400007c02 */ /* 0x000fce0008000f00 */
.L_x_158:
[----:B-1----:R1:W2:Y:S02]  /*7b60*/  SYNCS.PHASECHK.TRANS64.TRYWAIT P0, [R0+URZ], R3 ;  /* 0x00000003000075a7 */ /* 0x0022a400080011ff */
[----:B--2---:R-:W-:Y:S05]  /*7b70*/  @!P0 NANOSLEEP.SYNCS 0x989680 ;  /* 0x009896800000895d */ /* 0x004fea0003900000 */
[----:B------:R-:W2:Y:S02]  /*7b80*/  @!P0 SYNCS.PHASECHK.TRANS64 P0, [R0+URZ], R3 ;  /* 0x00000003000085a7 */ /* 0x000ea400080010ff */
[----:B--2---:R-:W-:Y:S05]  /*7b90*/  @!P0 BRA `(.L_x_158) ;  /* 0xfffffffc00f08947 */ /* 0x004fea000383ffff */
[----:B------:R-:W-:Y:S05]  /*7ba0*/  BRA `(.L_x_159) ;  /* 0xffffffb400547947 */ /* 0x000fea000383ffff */
.L_x_58:
[----:B------:R-:W-:-:S07]  /*7bb0*/  MOV R0, UR4 ;  /* 0x0000000400007c02 */ /* 0x000fce0008000f00 */
.L_x_160:
[----:B-1----:R1:W2:Y:S02]  /*7bc0*/  SYNCS.PHASECHK.TRANS64.TRYWAIT P0, [R0+URZ], R3 ;  /* 0x00000003000075a7 */ /* 0x0022a400080011ff */
[----:B--2---:R-:W-:Y:S05]  /*7bd0*/  @!P0 NANOSLEEP.SYNCS 0x989680 ;  /* 0x009896800000895d */ /* 0x004fea0003900000 */
[----:B------:R-:W2:Y:S02]  /*7be0*/  @!P0 SYNCS.PHASECHK.TRANS64 P0, [R0+URZ], R3 ;  /* 0x00000003000085a7 */ /* 0x000ea400080010ff */
[----:B--2---:R-:W-:Y:S05]  /*7bf0*/  @!P0 BRA `(.L_x_160) ;  /* 0xfffffffc00f08947 */ /* 0x004fea000383ffff */
[----:B------:R-:W-:Y:S05]  /*7c00*/  BRA `(.L_x_161) ;  /* 0xffffffb400607947 */ /* 0x000fea000383ffff */
.L_x_59:
[----:B------:R-:W-:-:S07]  /*7c10*/  MOV R0, UR4 ;  /* 0x0000000400007c02 */ /* 0x000fce0008000f00 */
.L_x_162:
[----:B-1----:R1:W2:Y:S02]  /*7c20*/  SYNCS.PHASECHK.TRANS64.TRYWAIT P0, [R0+URZ], R3 ;  /* 0x00000003000075a7 */ /* 0x0022a400080011ff */
[----:B--2---:R-:W-:Y:S05]  /*7c30*/  @!P0 NANOSLEEP.SYNCS 0x989680 ;  /* 0x009896800000895d */ /* 0x004fea0003900000 */
[----:B------:R-:W2:Y:S02]  /*7c40*/  @!P0 SYNCS.PHASECHK.TRANS64 P0, [R0+URZ], R3 ;  /* 0x00000003000085a7 */ /* 0x000ea400080010ff */
[----:B--2---:R-:W-:Y:S05]  /*7c50*/  @!P0 BRA `(.L_x_162) ;  /* 0xfffffffc00f08947 */ /* 0x004fea000383ffff */
[----:B------:R-:W-:Y:S05]  /*7c60*/  BRA `(.L_x_163) ;  /* 0xffffffb4006c7947 */ /* 0x000fea000383ffff */
.L_x_60:
[----:B------:R-:W-:-:S07]  /*7c70*/  MOV R0, UR4 ;  /* 0x0000000400007c02 */ /* 0x000fce0008000f00 */
.L_x_164:
[----:B-1----:R1:W2:Y:S02]  /*7c80*/  SYNCS.PHASECHK.TRANS64.TRYWAIT P0, [R0+URZ], R3 ;  /* 0x00000003000075a7 */ /* 0x0022a400080011ff */
[----:B--2---:R-:W-:Y:S05]  /*7c90*/  @!P0 NANOSLEEP.SYNCS 0x989680 ;  /* 0x009896800000895d */ /* 0x004fea0003900000 */
[----:B------:R-:W2:Y:S02]  /*7ca0*/  @!P0 SYNCS.PHASECHK.TRANS64 P0, [R0+URZ], R3 ;  /* 0x00000003000085a7 */ /* 0x000ea400080010ff */
[----:B--2---:R-:W-:Y:S05]  /*7cb0*/  @!P0 BRA `(.L_x_164) ;  /* 0xfffffffc00f08947 */ /* 0x004fea000383ffff */
[----:B------:R-:W-:Y:S05]  /*7cc0*/  BRA `(.L_x_165) ;  /* 0xffffffb400787947 */ /* 0x000fea000383ffff */
.L_x_63:
[----:B--2---:R2:W3:Y:S02]  /*7cd0*/  SYNCS.PHASECHK.TRANS64.TRYWAIT P0, [R2+URZ+0x1a0], R4 ;  /* 0x0001a004020075a7 */ /* 0x0044e400080011ff */
[----:B---3--:R-:W-:Y:S05]  /*7ce0*/  @!P0 NANOSLEEP.SYNCS 0x989680 ;  /* 0x009896800000895d */ /* 0x008fea0003900000 */
[----:B------:R-:W3:Y:S02]  /*7cf0*/  @!P0 SYNCS.PHASECHK.TRANS64 P0, [R2+URZ+0x1a0], R4 ;  /* 0x0001a004020085a7 */ /* 0x000ee400080010ff */
[----:B---3--:R-:W-:Y:S05]  /*7d00*/  @!P0 BRA `(.L_x_63) ;  /* 0xfffffffc00f08947 */ /* 0x008fea000383ffff */
[----:B------:R-:W-:Y:S05]  /*7d10*/  BRA `(.L_x_166) ;  /* 0xffffffb400d47947 */ /* 0x000fea000383ffff */
.L_x_64:
[----:B------:R-:W-:-:S07]  /*7d20*/  MOV R2, UR5 ;  /* 0x0000000500027c02 */ /* 0x000fce0008000f00 */
.L_x_167:
[----:B--2---:R2:W3:Y:S02]  /*7d30*/  SYNCS.PHASECHK.TRANS64.TRYWAIT P0, [R2+URZ+0x150], R5 ;  /* 0x00015005020075a7 */ /* 0x0044e400080011ff */
[----:B---3--:R-:W-:Y:S05]  /*7d40*/  @!P0 NANOSLEEP.SYNCS 0x989680 ;  /* 0x009896800000895d */ /* 0x008fea0003900000 */
[----:B------:R-:W3:Y:S02]  /*7d50*/  @!P0 SYNCS.PHASECHK.TRANS64 P0, [R2+URZ+0x150], R5 ;  /* 0x00015005020085a7 */ /* 0x000ee400080010ff */
[----:B---3--:R-:W-:Y:S05]  /*7d60*/  @!P0 BRA `(.L_x_167) ;  /* 0xfffffffc00f08947 */ /* 0x008fea000383ffff */
[----:B------:R-:W-:Y:S05]  /*7d70*/  BRA `(.L_x_168) ;  /* 0xffffffb400e47947 */ /* 0x000fea000383ffff */
.L_x_65:
[----:B--2---:R2:W3:Y:S02]  /*7d80*/  SYNCS.PHASECHK.TRANS64.TRYWAIT P1, [R2+URZ+0x140], R4 ;  /* 0x00014004020075a7 */ /* 0x0044e400080211ff */
[----:B---3--:R-:W-:Y:S05]  /*7d90*/  @!P1 NANOSLEEP.SYNCS 0x989680 ;  /* 0x009896800000995d */ /* 0x008fea0003900000 */
[----:B------:R-:W3:Y:S02]  /*7da0*/  @!P1 SYNCS.PHASECHK.TRANS64 P1, [R2+URZ+0x140], R4 ;  /* 0x00014004020095a7 */ /* 0x000ee400080210ff */
[----:B---3--:R-:W-:Y:S05]  /*7db0*/  @!P1 BRA `(.L_x_65) ;  /* 0xfffffffc00f09947 */ /* 0x008fea000383ffff */
[----:B------:R-:W-:Y:S05]  /*7dc0*/  BRA `(.L_x_169) ;  /* 0xffffffb800147947 */ /* 0x000fea000383ffff */
.L_x_68:
[----:B------:R-:W-:-:S07]  /*7dd0*/  MOV R0, UR5 ;  /* 0x0000000500007c02 */ /* 0x000fce0008000f00 */
.L_x_170:
[----:B--2---:R2:W3:Y:S02]  /*7de0*/  SYNCS.PHASECHK.TRANS64.TRYWAIT P0, [R0+URZ+0x150], R2 ;  /* 0x00015002000075a7 */ /* 0x0044e400080011ff */
[----:B---3--:R-:W-:Y:S05]  /*7df0*/  @!P0 NANOSLEEP.SYNCS 0x989680 ;  /* 0x009896800000895d */ /* 0x008fea0003900000 */
[----:B------:R-:W3:Y:S02]  /*7e00*/  @!P0 SYNCS.PHASECHK.TRANS64 P0, [R0+URZ+0x150], R2 ;  /* 0x00015002000085a7 */ /* 0x000ee400080010ff */
[----:B---3--:R-:W-:Y:S05]  /*7e10*/  @!P0 BRA `(.L_x_170) ;  /* 0xfffffffc00f08947 */ /* 0x008fea000383ffff */
[----:B------:R-:W-:Y:S05]  /*7e20*/  BRA `(.L_x_67) ;  /* 0xffffffb800687947 */ /* 0x000fea000383ffff */
.L_x_77:
[----:B--2---:R-:W-:-:S04]  /*7e30*/  MOV R5, UR4 ;  /* 0x0000000400057c02 */ /* 0x004fc80008000f00 */
[----:B------:R2:W3:Y:S03]  /*7e40*/  SYNCS.PHASECHK.TRANS64.TRYWAIT P0, [R5+URZ+0x8], R6 ;  /* 0x00000806050075a7 */ /* 0x0004e600080011ff */
[----:B---3--:R-:W-:Y:S05]  /*7e50*/  @!P0 NANOSLEEP.SYNCS 0x989680 ;  /* 0x009896800000895d */ /* 0x008fea0003900000 */
[----:B------:R-:W3:Y:S02]  /*7e60*/  @!P0 SYNCS.PHASECHK.TRANS64 P0, [R5+URZ+0x8], R6 ;  /* 0x00000806050085a7 */ /* 0x000ee400080010ff */
[----:B---3--:R-:W-:Y:S05]  /*7e70*/  @!P0 BRA `(.L_x_77) ;  /* 0xfffffffc00ec8947 */ /* 0x008fea000383ffff */
[----:B------:R-:W-:Y:S05]  /*7e80*/  BRA `(.L_x_76) ;  /* 0xffffffbc001c7947 */ /* 0x000fea000383ffff */
.L_x_79:
[----:B------:R-:W-:Y:S01]  /*7e90*/  BSSY B0, `(.L_x_171) ;  /* 0x0000006000007945 */ /* 0x000fe20003800000 */
[----:B------:R-:W-:-:S07]  /*7ea0*/  MOV R15, 0xffffffff ;  /* 0xffffffff000f7802 */ /* 0x000fce0000000f00 */
[----:B-12--5:R-:W-:Y:S05]  /*7eb0*/  WARPSYNC.COLLECTIVE R15, `(.L_x_172) ;  /* 0x000000000f0c7348 */ /* 0x026fea0003c00000 */
[----:B------:R-:W-:Y:S02]  /*7ec0*/  ELECT P6, UR79, PT ;  /* 0x00000000004f782f */ /* 0x000fe400038c0000 */
[----:B------:R-:W-:Y:S01]  /*7ed0*/  MOV R14, UR79 ;  /* 0x0000004f000e7c02 */ /* 0x000fe20008000f00 */
[----:B-12--5:R-:W-:Y:S10]  /*7ee0*/  ENDCOLLECTIVE ;  /* 0x000000000000791b */ /* 0x026ff40003800000 */
.L_x_172:
[----:B------:R-:W-:Y:S05]  /*7ef0*/  BSYNC B0 ;  /* 0x0000000000007941 */ /* 0x000fea0003800000 */
.L_x_171:
[----:B------:R-:W-:Y:S01]  /*7f00*/  PLOP3.LUT P0, PT, P6, PT, PT, 0x80, 0x8 ;  /* 0x000000000008781c */ /* 0x000fe2000370f070 */
[----:B------:R-:W-:-:S12]  /*7f10*/  BRA `(.L_x_173) ;  /* 0xffffffbc00487947 */ /* 0x000fd8000383ffff */
.L_x_81:
[----:B--2---:R-:W-:-:S04]  /*7f20*/  MOV R0, UR4 ;  /* 0x0000000400007c02 */ /* 0x004fc80008000f00 */
[----:B------:R2:W3:Y:S03]  /*7f30*/  SYNCS.PHASECHK.TRANS64.TRYWAIT P0, [R0+URZ+0x8], R4 ;  /* 0x00000804000075a7 */ /* 0x0004e600080011ff */
[----:B---3--:R-:W-:Y:S05]  /*7f40*/  @!P0 NANOSLEEP.SYNCS 0x989680 ;  /* 0x009896800000895d */ /* 0x008fea0003900000 */
[----:B------:R-:W3:Y:S02]  /*7f50*/  @!P0 SYNCS.PHASECHK.TRANS64 P0, [R0+URZ+0x8], R4 ;  /* 0x00000804000085a7 */ /* 0x000ee400080010ff */
[----:B---3--:R-:W-:Y:S05]  /*7f60*/  @!P0 BRA `(.L_x_81) ;  /* 0xfffffffc00ec8947 */ /* 0x008fea000383ffff */
[----:B------:R-:W-:Y:S05]  /*7f70*/  BRA `(.L_x_80) ;  /* 0xffffffbc004c7947 */ /* 0x000fea000383ffff */
.L_x_82:
[----:B-1----:R1:W2:Y:S02]  /*7f80*/  SYNCS.PHASECHK.TRANS64.TRYWAIT P0, [R0+URZ+0x140], R4 ;  /* 0x00014004000075a7 */ /* 0x0022a400080011ff */
[----:B--2---:R-:W-:Y:S05]  /*7f90*/  @!P0 NANOSLEEP.SYNCS 0x989680 ;  /* 0x009896800000895d */ /* 0x004fea0003900000 */
[----:B------:R-:W2:Y:S02]  /*7fa0*/  @!P0 SYNCS.PHASECHK.TRANS64 P0, [R0+URZ+0x140], R4 ;  /* 0x00014004000085a7 */ /* 0x000ea400080010ff */
[----:B--2---:R-:W-:Y:S05]  /*7fb0*/  @!P0 BRA `(.L_x_82) ;  /* 0xfffffffc00f08947 */ /* 0x004fea000383ffff */
[----:B------:R-:W-:Y:S05]  /*7fc0*/  BRA `(.L_x_174) ;  /* 0xffffffc000387947 */ /* 0x000fea000383ffff */
.L_x_84:
[----:B------:R-:W-:-:S07]  /*7fd0*/  MOV R0, UR7 ;  /* 0x0000000700007c02 */ /* 0x000fce0008000f00 */
.L_x_175:
[----:B-1----:R1:W2:Y:S02]  /*7fe0*/  SYNCS.PHASECHK.TRANS64.TRYWAIT P0, [R0+URZ+0x180], R4 ;  /* 0x00018004000075a7 */ /* 0x0022a400080011ff */
[----:B--2---:R-:W-:Y:S05]  /*7ff0*/  @!P0 NANOSLEEP.SYNCS 0x989680 ;  /* 0x009896800000895d */ /* 0x004fea0003900000 */
[----:B------:R-:W2:Y:S02]  /*8000*/  @!P0 SYNCS.PHASECHK.TRANS64 P0, [R0+URZ+0x180], R4 ;  /* 0x00018004000085a7 */ /* 0x000ea400080010ff */
[----:B--2---:R-:W-:Y:S05]  /*8010*/  @!P0 BRA `(.L_x_175) ;  /* 0xfffffffc00f08947 */ /* 0x004fea000383ffff */
[----:B------:R-:W-:Y:S05]  /*8020*/  BRA `(.L_x_176) ;  /* 0xffffffc000847947 */ /* 0x000fea000383ffff */
.L_x_87:
[----:B------:R-:W-:Y:S07]  /*8030*/  MOV R0, UR6 ;  /* 0x0000000600007c02 */ /* 0x000fee0008000f00 */
.L_x_177:
[----:B-1----:R1:W2:Y:S02]  /*8040*/  SYNCS.PHASECHK.TRANS64.TRYWAIT P0, [R0+URZ], R4 ;  /* 0x00000004000075a7 */ /* 0x0022a400080011ff */
[----:B--2---:R-:W-:Y:S05]  /*8050*/  @!P0 NANOSLEEP.SYNCS 0x989680 ;  /* 0x009896800000895d */ /* 0x004fea0003900000 */
[----:B------:R-:W2:Y:S02]  /*8060*/  @!P0 SYNCS.PHASECHK.TRANS64 P0, [R0+URZ], R4 ;  /* 0x00000004000085a7 */ /* 0x000ea400080010ff */
[----:B--2---:R-:W-:Y:S05]  /*8070*/  @!P0 BRA `(.L_x_177) ;  /* 0xfffffffc00f08947 */ /* 0x004fea000383ffff */
[----:B------:R-:W-:Y:S05]  /*8080*/  BRA `(.L_x_86) ;  /* 0xffffffc000987947 */ /* 0x000fea000383ffff */
.L_x_91:
[----:B-1----:R-:W-:-:S07]  /*8090*/  MOV R0, UR7 ;  /* 0x0000000700007c02 */ /* 0x002fce0008000f00 */
.L_x_178:
[----:B-1----:R1:W2:Y:S02]  /*80a0*/  SYNCS.PHASECHK.TRANS64.TRYWAIT P0, [R0+URZ], R2 ;  /* 0x00000002000075a7 */ /* 0x0022a400080011ff */
[----:B--2---:R-:W-:Y:S05]  /*80b0*/  @!P0 NANOSLEEP.SYNCS 0x989680 ;  /* 0x009896800000895d */ /* 0x004fea0003900000 */
[----:B------:R-:W2:Y:S02]  /*80c0*/  @!P0 SYNCS.PHASECHK.TRANS64 P0, [R0+URZ], R2 ;  /* 0x00000002000085a7 */ /* 0x000ea400080010ff */
[----:B--2---:R-:W-:Y:S05]  /*80d0*/  @!P0 BRA `(.L_x_178) ;  /* 0xfffffffc00f08947 */ /* 0x004fea000383ffff */
[----:B------:R-:W-:Y:S05]  /*80e0*/  BRA `(.L_x_179) ;  /* 0xffffffc4008c7947 */ /* 0x000fea000383ffff */
.L_x_92:
[----:B------:R-:W-:-:S07]  /*80f0*/  MOV R0, UR7 ;  /* 0x0000000700007c02 */ /* 0x000fce0008000f00 */
.L_x_180:
[----:B-1----:R1:W2:Y:S02]  /*8100*/  SYNCS.PHASECHK.TRANS64.TRYWAIT P0, [R0+URZ], R3 ;  /* 0x00000003000075a7 */ /* 0x0022a400080011ff */
[----:B--2---:R-:W-:Y:S05]  /*8110*/  @!P0 NANOSLEEP.SYNCS 0x989680 ;  /* 0x009896800000895d */ /* 0x004fea0003900000 */
[----:B------:R-:W2:Y:S02]  /*8120*/  @!P0 SYNCS.PHASECHK.TRANS64 P0, [R0+URZ], R3 ;  /* 0x00000003000085a7 */ /* 0x000ea400080010ff */
[----:B--2---:R-:W-:Y:S05]  /*8130*/  @!P0 BRA `(.L_x_180) ;  /* 0xfffffffc00f08947 */ /* 0x004fea000383ffff */
[----:B------:R-:W-:Y:S05]  /*8140*/  BRA `(.L_x_181) ;  /* 0xffffffc400987947 */ /* 0x000fea000383ffff */
.L_x_93:
[----:B------:R-:W-:-:S07]  /*8150*/  MOV R0, UR7 ;  /* 0x0000000700007c02 */ /* 0x000fce0008000f00 */
.L_x_182:
[----:B-1----:R1:W2:Y:S02]  /*8160*/  SYNCS.PHASECHK.TRANS64.TRYWAIT P0, [R0+URZ], R3 ;  /* 0x00000003000075a7 */ /* 0x0022a400080011ff */
[----:B--2---:R-:W-:Y:S05]  /*8170*/  @!P0 NANOSLEEP.SYNCS 0x989680 ;  /* 0x009896800000895d */ /* 0x004fea0003900000 */
[----:B------:R-:W2:Y:S02]  /*8180*/  @!P0 SYNCS.PHASECHK.TRANS64 P0, [R0+URZ], R3 ;  /* 0x00000003000085a7 */ /* 0x000ea400080010ff */
[----:B--2---:R-:W-:Y:S05]  /*8190*/  @!P0 BRA `(.L_x_182) ;  /* 0xfffffffc00f08947 */ /* 0x004fea000383ffff */
[----:B------:R-:W-:Y:S05]  /*81a0*/  BRA `(.L_x_183) ;  /* 0xffffffc400a47947 */ /* 0x000fea000383ffff */
.L_x_96:
[----:B------:R-:W-:-:S07]  /*81b0*/  MOV R0, UR5 ;  /* 0x0000000500007c02 */ /* 0x000fce0008000f00 */
.L_x_184:
[----:B-1----:R1:W2:Y:S02]  /*81c0*/  SYNCS.PHASECHK.TRANS64.TRYWAIT P1, [R0+URZ+0x1c0], R2 ;  /* 0x0001c002000075a7 */ /* 0x0022a400080211ff */
[----:B--2---:R-:W-:Y:S05]  /*81d0*/  @!P1 NANOSLEEP.SYNCS 0x989680 ;  /* 0x009896800000995d */ /* 0x004fea0003900000 */
[----:B------:R-:W2:Y:S02]  /*81e0*/  @!P1 SYNCS.PHASECHK.TRANS64 P1, [R0+URZ+0x1c0], R2 ;  /* 0x0001c002000095a7 */ /* 0x000ea400080210ff */
[----:B--2---:R-:W-:Y:S05]  /*81f0*/  @!P1 BRA `(.L_x_184) ;  /* 0xfffffffc00f09947 */ /* 0x004fea000383ffff */
[----:B------:R-:W-:Y:S05]  /*8200*/  BRA `(.L_x_185) ;  /* 0xffffffc400f07947 */ /* 0x000fea000383ffff */
.L_x_101:
[----:B---3--:R3:W4:Y:S02]  /*8210*/  SYNCS.PHASECHK.TRANS64.TRYWAIT P0, [R7+URZ+0x140], R0 ;  /* 0x00014000070075a7 */ /* 0x00872400080011ff */
[----:B----4-:R-:W-:Y:S05]  /*8220*/  @!P0 NANOSLEEP.SYNCS 0x989680 ;  /* 0x009896800000895d */ /* 0x010fea0003900000 */
[----:B------:R-:W4:Y:S02]  /*8230*/  @!P0 SYNCS.PHASECHK.TRANS64 P0, [R7+URZ+0x140], R0 ;  /* 0x00014000070085a7 */ /* 0x000f2400080010ff */
[----:B----4-:R-:W-:Y:S05]  /*8240*/  @!P0 BRA `(.L_x_101) ;  /* 0xfffffffc00f08947 */ /* 0x010fea000383ffff */
[----:B------:R-:W-:Y:S05]  /*8250*/  BRA `(.L_x_186) ;  /* 0xffffffcc00087947 */ /* 0x000fea000383ffff */
.L_x_104:
[----:B-1----:R-:W-:Y:S07]  /*8260*/  MOV R0, UR19 ;  /* 0x0000001300007c02 */ /* 0x002fee0008000f00 */
.L_x_187:
[----:B-1----:R1:W3:Y:S02]  /*8270*/  SYNCS.PHASECHK.TRANS64.TRYWAIT P2, [R0+URZ+0x138], R7 ;  /* 0x00013807000075a7 */ /* 0x0022e400080411ff */
[----:B---3--:R-:W-:Y:S05]  /*8280*/  @!P2 NANOSLEEP.SYNCS 0x989680 ;  /* 0x009896800000a95d */ /* 0x008fea0003900000 */
[----:B------:R-:W3:Y:S02]  /*8290*/  @!P2 SYNCS.PHASECHK.TRANS64 P2, [R0+URZ+0x138], R7 ;  /* 0x000138070000a5a7 */ /* 0x000ee400080410ff */
[----:B---3--:R-:W-:Y:S05]  /*82a0*/  @!P2 BRA `(.L_x_187) ;  /* 0xfffffffc00f0a947 */ /* 0x008fea000383ffff */
[----:B------:R-:W-:Y:S05]  /*82b0*/  BRA `(.L_x_103) ;  /* 0xffffffd000507947 */ /* 0x000fea000383ffff */
.L_x_107:
[----:B-1----:R-:W-:Y:S07]  /*82c0*/  MOV R0, UR19 ;  /* 0x0000001300007c02 */ /* 0x002fee0008000f00 */
.L_x_188:
[----:B-1----:R1:W3:Y:S02]  /*82d0*/  SYNCS.PHASECHK.TRANS64.TRYWAIT P0, [R0+URZ+0x128], R6 ;  /* 0x00012806000075a7 */ /* 0x0022e400080011ff */
[----:B---3--:R-:W-:Y:S05]  /*82e0*/  @!P0 NANOSLEEP.SYNCS 0x989680 ;  /* 0x009896800000895d */ /* 0x008fea0003900000 */
[----:B------:R-:W3:Y:S02]  /*82f0*/  @!P0 SYNCS.PHASECHK.TRANS64 P0, [R0+URZ+0x128], R6 ;  /* 0x00012806000085a7 */ /* 0x000ee400080010ff */
[----:B---3--:R-:W-:Y:S05]  /*8300*/  @!P0 BRA `(.L_x_188) ;  /* 0xfffffffc00f08947 */ /* 0x008fea000383ffff */
[----:B------:R-:W-:Y:S05]  /*8310*/  BRA `(.L_x_189) ;  /* 0xffffffd0009c7947 */ /* 0x000fea000383ffff */
.L_x_110:
[----:B--2---:R2:W4:Y:S02]  /*8320*/  SYNCS.PHASECHK.TRANS64.TRYWAIT P0, [R3+URZ+0x140], R0 ;  /* 0x00014000030075a7 */ /* 0x00452400080011ff */
[----:B----4-:R-:W-:Y:S05]  /*8330*/  @!P0 NANOSLEEP.SYNCS 0x989680 ;  /* 0x009896800000895d */ /* 0x010fea0003900000 */
[----:B------:R-:W4:Y:S02]  /*8340*/  @!P0 SYNCS.PHASECHK.TRANS64 P0, [R3+URZ+0x140], R0 ;  /* 0x00014000030085a7 */ /* 0x000f2400080010ff */
[----:B----4-:R-:W-:Y:S05]  /*8350*/  @!P0 BRA `(.L_x_110) ;  /* 0xfffffffc00f08947 */ /* 0x010fea000383ffff */
[----:B------:R-:W-:Y:S05]  /*8360*/  BRA `(.L_x_190) ;  /* 0xffffffd400ec7947 */ /* 0x000fea000383ffff */
.L_x_121:
[----:B-1----:R-:W-:Y:S04]  /*8370*/  MOV R0, UR57 ;  /* 0x0000003900007c02 */ /* 0x002fe80008000f00 */
[----:B------:R1:W2:Y:S03]  /*8380*/  SYNCS.PHASECHK.TRANS64.TRYWAIT P1, [R0+URZ+0x120], R3 ;  /* 0x00012003000075a7 */ /* 0x0002a600080211ff */
[----:B--2---:R-:W-:Y:S05]  /*8390*/  @!P1 NANOSLEEP.SYNCS 0x989680 ;  /* 0x009896800000995d */ /* 0x004fea0003900000 */
[----:B------:R-:W2:Y:S02]  /*83a0*/  @!P1 SYNCS.PHASECHK.TRANS64 P1, [R0+URZ+0x120], R3 ;  /* 0x00012003000095a7 */ /* 0x000ea400080210ff */
[----:B--2---:R-:W-:Y:S05]  /*83b0*/  @!P1 BRA `(.L_x_121) ;  /* 0xfffffffc00ec9947 */ /* 0x004fea000383ffff */
[----:B------:R-:W-:Y:S05]  /*83c0*/  BRA `(.L_x_120) ;  /* 0xffffffe000fc7947 */ /* 0x000fea000383ffff */
.L_x_123:
[----:B------:R1:W1:Y:S02]  /*83d0*/  SYNCS.PHASECHK.TRANS64.TRYWAIT P1, [R82+URZ+0x160], R4 ;  /* 0x00016004520075a7 */ /* 0x00026400080211ff */
[----:B-1----:R-:W-:Y:S05]  /*83e0*/  @!P1 NANOSLEEP.SYNCS 0x989680 ;  /* 0x009896800000995d */ /* 0x002fea0003900000 */
[----:B------:R-:W1:Y:S02]  /*83f0*/  @!P1 SYNCS.PHASECHK.TRANS64 P1, [R82+URZ+0x160], R4 ;  /* 0x00016004520095a7 */ /* 0x000e6400080210ff */
[----:B-1----:R-:W-:Y:S05]  /*8400*/  @!P1 BRA `(.L_x_123) ;  /* 0xfffffffc00f09947 */ /* 0x002fea000383ffff */
[----:B------:R-:W-:Y:S05]  /*8410*/  BRA `(.L_x_122) ;  /* 0xffffffe400387947 */ /* 0x000fea000383ffff */
        .weak           $__internal_0_$__cuda_sm10x_tcgen05_guardrail_trap_col_being_dealloced_not_returned_by_alloc
        .type           $__internal_0_$__cuda_sm10x_tcgen05_guardrail_trap_col_being_dealloced_not_returned_by_alloc,@function
        .size           $__internal_0_$__cuda_sm10x_tcgen05_guardrail_trap_col_being_dealloced_not_returned_by_alloc,($__internal_1_$__cuda_sm10x_tcgen05_guardrail_trap_phase_invalid_during_alloc - $__internal_0_$__cuda_sm10x_tcgen05_guardrail_trap_col_being_dealloced_not_returned_by_alloc)
$__internal_0_$__cuda_sm10x_tcgen05_guardrail_trap_col_being_dealloced_not_returned_by_alloc:
[----:B------:R-:W-:Y:S05]  /*8420*/  BPT.TRAP 0x1 ;  /* 0x000000040000795c */ /* 0x000fea0000300000 */
[----:B------:R-:W-:-:S04]  /*8430*/  HFMA2 R3, -RZ, RZ, 0, 0 ;  /* 0x00000000ff037431 */ /* 0x000fc800000001ff */
[----:B------:R-:W-:Y:S05]  /*8440*/  RET.REL.NODEC R2 `(_ZN7cutlass13device_kernelINS_4gemm6kernel13GemmUniversalIN4cute5tupleIJiiiiEEENS1_10collective13CollectiveMmaINS1_35MainloopSm100TmaUmmaWarpSpecializedILi18ELi2ELi4ENS5_IJNS4_1CILi2EEENSA_ILi4EEENSA_ILi1EEEEEEEENS5_IJNSA_ILi128EEENSA_ILi64EEESG_EEENS_12float_e5m2_tENS5_IJlSD_lEEESJ_SK_NS4_8TiledMMAINS4_8MMA_AtomIJNS4_10MMA_TraitsINS4_25SM100_MMA_F8F6F4_2x1SM_SSEJSJ_SJ_fSG_SH_NS4_17integral_constantINS4_4UMMA5MajorELSR_0EEESS_NSP_INSQ_7ScaleInELST_0EEESU_EEEEEENS4_6LayoutINS5_IJSD_SD_SD_EEENS5_IJNSA_ILi0EEESZ_SZ_EEEEENS5_IJNS4_10UnderscoreES12_S12_EEEEENS4_28SM100_TMA_2SM_LOAD_MULTICASTENS4_14ComposedLayoutINS4_7SwizzleILi3ELi4ELi3EEENS4_18smem_ptr_flag_bitsILi8EEENSX_INS5_IJNSA_ILi8EEESG_EEENS5_IJSG_SD_EEEEEEEvNS4_8identityENS4_18SM100_TMA_2SM_LOADES1F_vS1G_EENS_8epilogue10collective18CollectiveEpilogueINS1J_23Sm100TmaWarpSpecializedILi1ELi1ELi32ELb0ELb0EEEJNS5_IJSH_SH_SG_EEENS5_IJNSX_ISH_SD_EES1P_EEESJ_SK_SJ_SK_NS1J_6fusion15FusionCallbacksIS1N_NS1R_17LinearCombinationISJ_fSJ_fLNS_15FloatRoundStyleE2EEES1O_S1Q_JEEENS4_5SM1004TMEM4LOAD26SM100_TMEM_LOAD_32dp32b32xENS4_13SM90_TMA_LOADENS16_INS17_ILi2ELi4ELi3EEES1A_NSX_INS5_IJS1B_SH_EEENS5_IJSH_SD_EEEEEEENS4_39AutoVectorizingCopyWithAssumedAlignmentILi128EEENS4_14SM90_TMA_STOREES26_S28_S28_EEEvvEEEEvNT_6ParamsE) ;  /* 0xffffff7802ec7950 */ /* 0x000fea0003c3ffff */
        .weak           $__internal_1_$__cuda_sm10x_tcgen05_guardrail_trap_phase_invalid_during_alloc
        .type           $__internal_1_$__cuda_sm10x_tcgen05_guardrail_trap_phase_invalid_during_alloc,@function
        .size           $__internal_1_$__cuda_sm10x_tcgen05_guardrail_trap_phase_invalid_during_alloc,($__internal_2_$__cuda_sm10x_tcgen05_guardrail_trap_unallocated_columns_being_dealloced - $__internal_1_$__cuda_sm10x_tcgen05_guardrail_trap_phase_invalid_during_alloc)
$__internal_1_$__cuda_sm10x_tcgen05_guardrail_trap_phase_invalid_during_alloc:
[----:B------:R-:W-:Y:S05]  /*8450*/  BPT.TRAP 0x1 ;  /* 0x000000040000795c */ /* 0x000fea0000300000 */
[----:B------:R-:W-:-:S04]  /*8460*/  MOV R5, 0x0 ;  /* 0x0000000000057802 */ /* 0x000fc80000000f00 */
[----:B------:R-:W-:Y:S05]  /*8470*/  RET.REL.NODEC R4 `(_ZN7cutlass13device_kernelINS_4gemm6kernel13GemmUniversalIN4cute5tupleIJiiiiEEENS1_10collective13CollectiveMmaINS1_35MainloopSm100TmaUmmaWarpSpecializedILi18ELi2ELi4ENS5_IJNS4_1CILi2EEENSA_ILi4EEENSA_ILi1EEEEEEEENS5_IJNSA_ILi128EEENSA_ILi64EEESG_EEENS_12float_e5m2_tENS5_IJlSD_lEEESJ_SK_NS4_8TiledMMAINS4_8MMA_AtomIJNS4_10MMA_TraitsINS4_25SM100_MMA_F8F6F4_2x1SM_SSEJSJ_SJ_fSG_SH_NS4_17integral_constantINS4_4UMMA5MajorELSR_0EEESS_NSP_INSQ_7ScaleInELST_0EEESU_EEEEEENS4_6LayoutINS5_IJSD_SD_SD_EEENS5_IJNSA_ILi0EEESZ_SZ_EEEEENS5_IJNS4_10UnderscoreES12_S12_EEEEENS4_28SM100_TMA_2SM_LOAD_MULTICASTENS4_14ComposedLayoutINS4_7SwizzleILi3ELi4ELi3EEENS4_18smem_ptr_flag_bitsILi8EEENSX_INS5_IJNSA_ILi8EEESG_EEENS5_IJSG_SD_EEEEEEEvNS4_8identityENS4_18SM100_TMA_2SM_LOADES1F_vS1G_EENS_8epilogue10collective18CollectiveEpilogueINS1J_23Sm100TmaWarpSpecializedILi1ELi1ELi32ELb0ELb0EEEJNS5_IJSH_SH_SG_EEENS5_IJNSX_ISH_SD_EES1P_EEESJ_SK_SJ_SK_NS1J_6fusion15FusionCallbacksIS1N_NS1R_17LinearCombinationISJ_fSJ_fLNS_15FloatRoundStyleE2EEES1O_S1Q_JEEENS4_5SM1004TMEM4LOAD26SM100_TMEM_LOAD_32dp32b32xENS4_13SM90_TMA_LOADENS16_INS17_ILi2ELi4ELi3EEES1A_NSX_INS5_IJS1B_SH_EEENS5_IJSH_SD_EEEEEEENS4_39AutoVectorizingCopyWithAssumedAlignmentILi128EEENS4_14SM90_TMA_STOREES26_S28_S28_EEEvvEEEEvNT_6ParamsE) ;  /* 0xffffff7804e07950 */ /* 0x000fea0003c3ffff */
        .weak           $__internal_2_$__cuda_sm10x_tcgen05_guardrail_trap_unallocated_columns_being_dealloced
        .type           $__internal_2_$__cuda_sm10x_tcgen05_guardrail_trap_unallocated_columns_being_dealloced,@function
        .size           $__internal_2_$__cuda_sm10x_tcgen05_guardrail_trap_unallocated_columns_being_dealloced,(.L_x_192 - $__internal_2_$__cuda_sm10x_tcgen05_guardrail_trap_unallocated_columns_being_dealloced)
$__internal_2_$__cuda_sm10x_tcgen05_guardrail_trap_unallocated_columns_being_dealloced:
[----:B------:R-:W-:Y:S05]  /*8480*/  BPT.TRAP 0x1 ;  /* 0x000000040000795c */ /* 0x000fea0000300000 */
[----:B------:R-:W-:-:S04]  /*8490*/  HFMA2 R3, -RZ, RZ, 0, 0 ;  /* 0x00000000ff037431 */ /* 0x000fc800000001ff */
[----:B------:R-:W-:Y:S05]  /*84a0*/  RET.REL.NODEC R2 `(_ZN7cutlass13device_kernelINS_4gemm6kernel13GemmUniversalIN4cute5tupleIJiiiiEEENS1_10collective13CollectiveMmaINS1_35MainloopSm100TmaUmmaWarpSpecializedILi18ELi2ELi4ENS5_IJNS4_1CILi2EEENSA_ILi4EEENSA_ILi1EEEEEEEENS5_IJNSA_ILi128EEENSA_ILi64EEESG_EEENS_12float_e5m2_tENS5_IJlSD_lEEESJ_SK_NS4_8TiledMMAINS4_8MMA_AtomIJNS4_10MMA_TraitsINS4_25SM100_MMA_F8F6F4_2x1SM_SSEJSJ_SJ_fSG_SH_NS4_17integral_constantINS4_4UMMA5MajorELSR_0EEESS_NSP_INSQ_7ScaleInELST_0EEESU_EEEEEENS4_6LayoutINS5_IJSD_SD_SD_EEENS5_IJNSA_ILi0EEESZ_SZ_EEEEENS5_IJNS4_10UnderscoreES12_S12_EEEEENS4_28SM100_TMA_2SM_LOAD_MULTICASTENS4_14ComposedLayoutINS4_7SwizzleILi3ELi4ELi3EEENS4_18smem_ptr_flag_bitsILi8EEENSX_INS5_IJNSA_ILi8EEESG_EEENS5_IJSG_SD_EEEEEEEvNS4_8identityENS4_18SM100_TMA_2SM_LOADES1F_vS1G_EENS_8epilogue10collective18CollectiveEpilogueINS1J_23Sm100TmaWarpSpecializedILi1ELi1ELi32ELb0ELb0EEEJNS5_IJSH_SH_SG_EEENS5_IJNSX_ISH_SD_EES1P_EEESJ_SK_SJ_SK_NS1J_6fusion15FusionCallbacksIS1N_NS1R_17LinearCombinationISJ_fSJ_fLNS_15FloatRoundStyleE2EEES1O_S1Q_JEEENS4_5SM1004TMEM4LOAD26SM100_TMEM_LOAD_32dp32b32xENS4_13SM90_TMA_LOADENS16_INS17_ILi2ELi4ELi3EEES1A_NSX_INS5_IJS1B_SH_EEENS5_IJSH_SD_EEEEEEENS4_39AutoVectorizingCopyWithAssumedAlignmentILi128EEENS4_14SM90_TMA_STOREES26_S28_S28_EEEvvEEEEvNT_6ParamsE) ;  /* 0xffffff7802d47950 */ /* 0x000fea0003c3ffff */
.L_x_191:
[----:B------:R-:W-:-:S00]  /*84b0*/  BRA `(.L_x_191) ;  /* 0xfffffffc00fc7947 */ /* 0x000fc0000383ffff */
[----:B------:R-:W-:-:S00]  /*84c0*/  NOP ;  /* 0x0000000000007918 */ /* 0x000fc00000000000 */
        /* <DEDUP_REMOVED lines=11> */
.L_x_192:


//--------------------- .nv.global.init           --------------------------
	.section	.nv.global.init,"aw",@progbits
.nv.global.init:
	.type		$str$27,@object
	.size		$str$27,($str$28 - $str$27)
$str$27:
        /*0000*/ 	.byte	0x28, 0x61, 0x64, 0x64, 0x72, 0x65, 0x73, 0x73, 0x20, 0x26, 0x20, 0x6d, 0x61, 0x73, 0x6b, 0x29
        /*0010*/ 	.byte	0x20, 0x3d, 0x3d, 0x20, 0x30, 0x00
	.type		$str$28,@object
	.size		$str$28,($str$26 - $str$28)
$str$28:
        /*0016*/ 	.byte	0x2f, 0x74, 0x6d, 0x70, 0x2f, 0x63, 0x75, 0x74, 0x6c, 0x61, 0x73, 0x73, 0x5f, 0x73, 0x77, 0x65
        /*0026*/ 	.byte	0x65, 0x70, 0x5f, 0x73, 0x72, 0x63, 0x2f, 0x69, 0x6e, 0x63, 0x6c, 0x75, 0x64, 0x65, 0x2f, 0x63
        /*0036*/ 	.byte	0x75, 0x74, 0x65, 0x2f, 0x70, 0x6f, 0x69, 0x6e, 0x74, 0x65, 0x72, 0x5f, 0x66, 0x6c, 0x61, 0x67
        /*0046*/ 	.byte	0x67, 0x65, 0x64, 0x2e, 0x68, 0x70, 0x70, 0x00
	.type		$str$26,@object
	.size		$str$26,($str$25 - $str$26)
$str$26:
        /*004e*/ 	.byte	0x2f, 0x74, 0x6d, 0x70, 0x2f, 0x63, 0x75, 0x74, 0x6c, 0x61, 0x73, 0x73, 0x5f, 0x73, 0x77, 0x65
        /*005e*/ 	.byte	0x65, 0x70, 0x5f, 0x73, 0x72, 0x63, 0x2f, 0x69, 0x6e, 0x63, 0x6c, 0x75, 0x64, 0x65, 0x2f, 0x63
        /*006e*/ 	.byte	0x75, 0x74, 0x65, 0x2f, 0x61, 0x74, 0x6f, 0x6d, 0x2f, 0x63, 0x6f, 0x70, 0x79, 0x5f, 0x74, 0x72
        /*007e*/ 	.byte	0x61, 0x69, 0x74, 0x73, 0x5f, 0x73, 0x6d, 0x31, 0x30, 0x30, 0x2e, 0x68, 0x70, 0x70, 0x00
	.type		$str$25,@object
	.size		$str$25,(__unnamed_1 - $str$25)
$str$25:
        /*008d*/ 	.byte	0x28, 0x28, 0x75, 0x69, 0x6e, 0x74, 0x33, 0x32, 0x5f, 0x74, 0x28, 0x74, 0x68, 0x72, 0x65, 0x61
        /*009d*/ 	.byte	0x64, 0x49, 0x64, 0x78, 0x2e, 0x78, 0x29, 0x20, 0x2f, 0x20, 0x33, 0x32, 0x29, 0x20, 0x25, 0x20
        /*00ad*/ 	.byte	0x34, 0x29, 0x20, 0x3d, 0x3d, 0x20, 0x28, 0x28, 0x28, 0x74, 0x6d, 0x65, 0x6d, 0x5f, 0x61, 0x64
        /*00bd*/ 	.byte	0x64, 0x72, 0x20, 0x3e, 0x3e, 0x20, 0x31, 0x36, 0x29, 0x20, 0x2f, 0x20, 0x33, 0x32, 0x29, 0x20
        /*00cd*/ 	.byte	0x25, 0x20, 0x34, 0x29, 0x00
	.type		__unnamed_1,@object
	.size		__unnamed_1,(__unnamed_2 - __unnamed_1)
__unnamed_1:
        /*00d2*/ 	.byte	0x61, 0x75, 0x74, 0x6f, 0x20, 0x63, 0x75, 0x74, 0x65, 0x3a, 0x3a, 0x61, 0x73, 0x5f, 0x70, 0x6f
        /* <DEDUP_REMOVED lines=24> */
        /*0262*/ 	.byte	0x3c, 0x34, 0x30, 0x39, 0x36, 0x3e, 0x3e, 0x3e, 0x3e, 0x5d, 0x00
	.type		__unnamed_2,@object
	.size		__unnamed_2,(.L_2 - __unnamed_2)
__unnamed_2:
        /* <DEDUP_REMOVED lines=40> */
        /*04ed*/ 	.byte	0x74, 0x65, 0x3a, 0x3a, 0x43, 0x3c, 0x30, 0x3e, 0x3e, 0x3e, 0x3e, 0x5d, 0x00
.L_2:


//--------------------- .nv.shared._ZN7cutlass13device_kernelINS_4gemm6kernel13GemmUniversalIN4cute5tupleIJiiiiEEENS1_10collective13CollectiveMmaINS1_35MainloopSm100TmaUmmaWarpSpecializedILi18ELi2ELi4ENS5_IJNS4_1CILi2EEENSA_ILi4EEENSA_ILi1EEEEEEEENS5_IJNSA_ILi128EEENSA_ILi64EEESG_EEENS_12float_e5m2_tENS5_IJlSD_lEEESJ_SK_NS4_8TiledMMAINS4_8MMA_AtomIJNS4_10MMA_TraitsINS4_25SM100_MMA_F8F6F4_2x1SM_SSEJSJ_SJ_fSG_SH_NS4_17integral_constantINS4_4UMMA5MajorELSR_0EEESS_NSP_INSQ_7ScaleInELST_0EEESU_EEEEEENS4_6LayoutINS5_IJSD_SD_SD_EEENS5_IJNSA_ILi0EEESZ_SZ_EEEEENS5_IJNS4_10UnderscoreES12_S12_EEEEENS4_28SM100_TMA_2SM_LOAD_MULTICASTENS4_14ComposedLayoutINS4_7SwizzleILi3ELi4ELi3EEENS4_18smem_ptr_flag_bitsILi8EEENSX_INS5_IJNSA_ILi8EEESG_EEENS5_IJSG_SD_EEEEEEEvNS4_8identityENS4_18SM100_TMA_2SM_LOADES1F_vS1G_EENS_8epilogue10collective18CollectiveEpilogueINS1J_23Sm100TmaWarpSpecializedILi1ELi1ELi32ELb0ELb0EEEJNS5_IJSH_SH_SG_EEENS5_IJNSX_ISH_SD_EES1P_EEESJ_SK_SJ_SK_NS1J_6fusion15FusionCallbacksIS1N_NS1R_17LinearCombinationISJ_fSJ_fLNS_15FloatRoundStyleE2EEES1O_S1Q_JEEENS4_5SM1004TMEM4LOAD26SM100_TMEM_LOAD_32dp32b32xENS4_13SM90_TMA_LOADENS16_INS17_ILi2ELi4ELi3EEES1A_NSX_INS5_IJS1B_SH_EEENS5_IJSH_SD_EEEEEEENS4_39AutoVectorizingCopyWithAssumedAlignmentILi128EEENS4_14SM90_TMA_STOREES26_S28_S28_EEEvvEEEEvNT_6ParamsE --------------------------
	.section	.nv.shared._ZN7cutlass13device_kernelINS_4gemm6kernel13GemmUniversalIN4cute5tupleIJiiiiEEENS1_10collective13CollectiveMmaINS1_35MainloopSm100TmaUmmaWarpSpecializedILi18ELi2ELi4ENS5_IJNS4_1CILi2EEENSA_ILi4EEENSA_ILi1EEEEEEEENS5_IJNSA_ILi128EEENSA_ILi64EEESG_EEENS_12float_e5m2_tENS5_IJlSD_lEEESJ_SK_NS4_8TiledMMAINS4_8MMA_AtomIJNS4_10MMA_TraitsINS4_25SM100_MMA_F8F6F4_2x1SM_SSEJSJ_SJ_fSG_SH_NS4_17integral_constantINS4_4UMMA5MajorELSR_0EEESS_NSP_INSQ_7ScaleInELST_0EEESU_EEEEEENS4_6LayoutINS5_IJSD_SD_SD_EEENS5_IJNSA_ILi0EEESZ_SZ_EEEEENS5_IJNS4_10UnderscoreES12_S12_EEEEENS4_28SM100_TMA_2SM_LOAD_MULTICASTENS4_14ComposedLayoutINS4_7SwizzleILi3ELi4ELi3EEENS4_18smem_ptr_flag_bitsILi8EEENSX_INS5_IJNSA_ILi8EEESG_EEENS5_IJSG_SD_EEEEEEEvNS4_8identityENS4_18SM100_TMA_2SM_LOADES1F_vS1G_EENS_8epilogue10collective18CollectiveEpilogueINS1J_23Sm100TmaWarpSpecializedILi1ELi1ELi32ELb0ELb0EEEJNS5_IJSH_SH_SG_EEENS5_IJNSX_ISH_SD_EES1P_EEESJ_SK_SJ_SK_NS1J_6fusion15FusionCallbacksIS1N_NS1R_17LinearCombinationISJ_fSJ_fLNS_15FloatRoundStyleE2EEES1O_S1Q_JEEENS4_5SM1004TMEM4LOAD26SM100_TMEM_LOAD_32dp32b32xENS4_13SM90_TMA_LOADENS16_INS17_ILi2ELi4ELi3EEES1A_NSX_INS5_IJS1B_SH_EEENS5_IJSH_SD_EEEEEEENS4_39AutoVectorizingCopyWithAssumedAlignmentILi128EEENS4_14SM90_TMA_STOREES26_S28_S28_EEEvvEEEEvNT_6ParamsE,"aw",@nobits
	.sectionflags	@""
	.align	16
	.zero		1024


//--------------------- .nv.shared.reserved.0     --------------------------
	.section	.nv.shared.reserved.0,"aw",@nobits
	.weak		__nv_reservedSMEM_offset_0_alias
	.size		__nv_reservedSMEM_offset_0_alias, 0, 64
	.other		__nv_reservedSMEM_offset_0_alias,@"STO_CUDA_RESERVED_SHARED STV_DEFAULT"
__nv_reservedSMEM_offset_0_alias:
	.zero		0
.nv.shared.reserved.0:
	.zero		64
	.weak		__nv_reservedSMEM_tcgen05_partition
	.type		__nv_reservedSMEM_tcgen05_partition,@object
	.size		__nv_reservedSMEM_tcgen05_partition,(.L_0 - __nv_reservedSMEM_tcgen05_partition)
__nv_reservedSMEM_tcgen05_partition:
	.zero		32
.L_0:


//--------------------- .nv.global                --------------------------
	.section	.nv.global,"aw",@nobits
.nv.global:
	.type		_ZN40_INTERNAL_c3400ad1_4_k_cu_87744063_348974cute1_E,@object
	.size		_ZN40_INTERNAL_c3400ad1_4_k_cu_87744063_348974cute1_E,(_ZN40_INTERNAL_c3400ad1_4_k_cu_87744063_348974cuda3std3__45__cpo6cbeginE - _ZN40_INTERNAL_c3400ad1_4_k_cu_87744063_348974cute1_E)
_ZN40_INTERNAL_c3400ad1_4_k_cu_87744063_348974cute1_E:
	.zero		1
	.type		_ZN40_INTERNAL_c3400ad1_4_k_cu_87744063_348974cuda3std3__45__cpo6cbeginE,@object
	.size		_ZN40_INTERNAL_c3400ad1_4_k_cu_87744063_348974cuda3std3__45__cpo6cbeginE,(_ZN40_INTERNAL_c3400ad1_4_k_cu_87744063_348974cuda3std3__48in_placeE - _ZN40_INTERNAL_c3400ad1_4_k_cu_87744063_348974cuda3std3__45__cpo6cbeginE)
_ZN40_INTERNAL_c3400ad1_4_k_cu_87744063_348974cuda3std3__45__cpo6cbeginE:
	.zero		1
	.type		_ZN40_INTERNAL_c3400ad1_4_k_cu_87744063_348974cuda3std3__48in_placeE,@object
	.size		_ZN40_INTERNAL_c3400ad1_4_k_cu_87744063_348974cuda3std3__48in_placeE,(_ZN40_INTERNAL_c3400ad1_4_k_cu_87744063_348974cuda3std6ranges3__45__cpo9iter_moveE - _ZN40_INTERNAL_c3400ad1_4_k_cu_87744063_348974cuda3std3__48in_placeE)
_ZN40_INTERNAL_c3400ad1_4_k_cu_87744063_348974cuda3std3__48in_placeE:
	.zero		1
	.type		_ZN40_INTERNAL_c3400ad1_4_k_cu_87744063_348974cuda3std6ranges3__45__cpo9iter_moveE,@object
	.size		_ZN40_INTERNAL_c3400ad1_4_k_cu_87744063_348974cuda3std6ranges3__45__cpo9iter_moveE,(_ZN40_INTERNAL_c3400ad1_4_k_cu_87744063_348974cuda3std3__45__cpo5beginE - _ZN40_INTERNAL_c3400ad1_4_k_cu_87744063_348974cuda3std6ranges3__45__cpo9iter_moveE)
_ZN40_INTERNAL_c3400ad1_4_k_cu_87744063_348974cuda3std6ranges3__45__cpo9iter_moveE:
	.zero		1
	.type		_ZN40_INTERNAL_c3400ad1_4_k_cu_87744063_348974cuda3std3__45__cpo5beginE,@object
	.size		_ZN40_INTERNAL_c3400ad1_4_k_cu_87744063_348974cuda3std3__45__cpo5beginE,(_ZN40_INTERNAL_c3400ad1_4_k_cu_87744063_348974cuda3std3__442_GLOBAL__N__c3400ad1_4_k_cu_87744063_348976ignoreE - _ZN40_INTERNAL_c3400ad1_4_k_cu_87744063_348974cuda3std3__45__cpo5beginE)
_ZN40_INTERNAL_c3400ad1_4_k_cu_87744063_348974cuda3std3__45__cpo5beginE:
	.zero		1
	.type		_ZN40_INTERNAL_c3400ad1_4_k_cu_87744063_348974cuda3std3__442_GLOBAL__N__c3400ad1_4_k_cu_87744063_348976ignoreE,@object
	.size		_ZN40_INTERNAL_c3400ad1_4_k_cu_87744063_348974cuda3std3__442_GLOBAL__N__c3400ad1_4_k_cu_87744063_348976ignoreE,(_ZN40_INTERNAL_c3400ad1_4_k_cu_87744063_348974cute7productE - _ZN40_INTERNAL_c3400ad1_4_k_cu_87744063_348974cuda3std3__442_GLOBAL__N__c3400ad1_4_k_cu_87744063_348976ignoreE)
_ZN40_INTERNAL_c3400ad1_4_k_cu_87744063_348974cuda3std3__442_GLOBAL__N__c3400ad1_4_k_cu_87744063_348976ignoreE:
	.zero		1
	.type		_ZN40_INTERNAL_c3400ad1_4_k_cu_87744063_348974cute7productE,@object
	.size		_ZN40_INTERNAL_c3400ad1_4_k_cu_87744063_348974cute7productE,(_ZN40_INTERNAL_c3400ad1_4_k_cu_87744063_348974cuda3std3__45__cpo3endE - _ZN40_INTERNAL_c3400ad1_4_k_cu_87744063_348974cute7productE)
_ZN40_INTERNAL_c3400ad1_4_k_cu_87744063_348974cute7productE:
	.zero		1
	.type		_ZN40_INTERNAL_c3400ad1_4_k_cu_87744063_348974cuda3std3__45__cpo3endE,@object
	.size		_ZN40_INTERNAL_c3400ad1_4_k_cu_87744063_348974cuda3std3__45__cpo3endE,(_ZN40_INTERNAL_c3400ad1_4_k_cu_87744063_348974cuda3std3__419piecewise_constructE - _ZN40_INTERNAL_c3400ad1_4_k_cu_87744063_348974cuda3std3__45__cpo3endE)
_ZN40_INTERNAL_c3400ad1_4_k_cu_87744063_348974cuda3std3__45__cpo3endE:
	.zero		1
	.type		_ZN40_INTERNAL_c3400ad1_4_k_cu_87744063_348974cuda3std3__419piecewise_constructE,@object
	.size		_ZN40_INTERNAL_c3400ad1_4_k_cu_87744063_348974cuda3std3__419piecewise_constructE,(_ZN40_INTERNAL_c3400ad1_4_k_cu_87744063_348974cuda3std3__45__cpo4cendE - _ZN40_INTERNAL_c3400ad1_4_k_cu_87744063_348974cuda3std3__419piecewise_constructE)
_ZN40_INTERNAL_c3400ad1_4_k_cu_87744063_348974cuda3std3__419piecewise_constructE:
	.zero		1
	.type		_ZN40_INTERNAL_c3400ad1_4_k_cu_87744063_348974cuda3std3__45__cpo4cendE,@object
	.size		_ZN40_INTERNAL_c3400ad1_4_k_cu_87744063_348974cuda3std3__45__cpo4cendE,(_ZN40_INTERNAL_c3400ad1_4_k_cu_87744063_348974cuda3std6ranges3__45__cpo4swapE - _ZN40_INTERNAL_c3400ad1_4_k_cu_87744063_348974cuda3std3__45__cpo4cendE)
_ZN40_INTERNAL_c3400ad1_4_k_cu_87744063_348974cuda3std3__45__cpo4cendE:
	.zero		1
	.type		_ZN40_INTERNAL_c3400ad1_4_k_cu_87744063_348974cuda3std6ranges3__45__cpo4swapE,@object
	.size		_ZN40_INTERNAL_c3400ad1_4_k_cu_87744063_348974cuda3std6ranges3__45__cpo4swapE,(.L_10 - _ZN40_INTERNAL_c3400ad1_4_k_cu_87744063_348974cuda3std6ranges3__45__cpo4swapE)
_ZN40_INTERNAL_c3400ad1_4_k_cu_87744063_348974cuda3std6ranges3__45__cpo4swapE:
	.zero		1
.L_10:


//--------------------- .nv.constant0._ZN7cutlass13device_kernelINS_4gemm6kernel13GemmUniversalIN4cute5tupleIJiiiiEEENS1_10collective13CollectiveMmaINS1_35MainloopSm100TmaUmmaWarpSpecializedILi18ELi2ELi4ENS5_IJNS4_1CILi2EEENSA_ILi4EEENSA_ILi1EEEEEEEENS5_IJNSA_ILi128EEENSA_ILi64EEESG_EEENS_12float_e5m2_tENS5_IJlSD_lEEESJ_SK_NS4_8TiledMMAINS4_8MMA_AtomIJNS4_10MMA_TraitsINS4_25SM100_MMA_F8F6F4_2x1SM_SSEJSJ_SJ_fSG_SH_NS4_17integral_constantINS4_4UMMA5MajorELSR_0EEESS_NSP_INSQ_7ScaleInELST_0EEESU_EEEEEENS4_6LayoutINS5_IJSD_SD_SD_EEENS5_IJNSA_ILi0EEESZ_SZ_EEEEENS5_IJNS4_10UnderscoreES12_S12_EEEEENS4_28SM100_TMA_2SM_LOAD_MULTICASTENS4_14ComposedLayoutINS4_7SwizzleILi3ELi4ELi3EEENS4_18smem_ptr_flag_bitsILi8EEENSX_INS5_IJNSA_ILi8EEESG_EEENS5_IJSG_SD_EEEEEEEvNS4_8identityENS4_18SM100_TMA_2SM_LOADES1F_vS1G_EENS_8epilogue10collective18CollectiveEpilogueINS1J_23Sm100TmaWarpSpecializedILi1ELi1ELi32ELb0ELb0EEEJNS5_IJSH_SH_SG_EEENS5_IJNSX_ISH_SD_EES1P_EEESJ_SK_SJ_SK_NS1J_6fusion15FusionCallbacksIS1N_NS1R_17LinearCombinationISJ_fSJ_fLNS_15FloatRoundStyleE2EEES1O_S1Q_JEEENS4_5SM1004TMEM4LOAD26SM100_TMEM_LOAD_32dp32b32xENS4_13SM90_TMA_LOADENS16_INS17_ILi2ELi4ELi3EEES1A_NSX_INS5_IJS1B_SH_EEENS5_IJSH_SD_EEEEEEENS4_39AutoVectorizingCopyWithAssumedAlignmentILi128EEENS4_14SM90_TMA_STOREES26_S28_S28_EEEvvEEEEvNT_6ParamsE --------------------------
	.section	.nv.constant0._ZN7cutlass13device_kernelINS_4gemm6kernel13GemmUniversalIN4cute5tupleIJiiiiEEENS1_10collective13CollectiveMmaINS1_35MainloopSm100TmaUmmaWarpSpecializedILi18ELi2ELi4ENS5_IJNS4_1CILi2EEENSA_ILi4EEENSA_ILi1EEEEEEEENS5_IJNSA_ILi128EEENSA_ILi64EEESG_EEENS_12float_e5m2_tENS5_IJlSD_lEEESJ_SK_NS4_8TiledMMAINS4_8MMA_AtomIJNS4_10MMA_TraitsINS4_25SM100_MMA_F8F6F4_2x1SM_SSEJSJ_SJ_fSG_SH_NS4_17integral_constantINS4_4UMMA5MajorELSR_0EEESS_NSP_INSQ_7ScaleInELST_0EEESU_EEEEEENS4_6LayoutINS5_IJSD_SD_SD_EEENS5_IJNSA_ILi0EEESZ_SZ_EEEEENS5_IJNS4_10UnderscoreES12_S12_EEEEENS4_28SM100_TMA_2SM_LOAD_MULTICASTENS4_14ComposedLayoutINS4_7SwizzleILi3ELi4ELi3EEENS4_18smem_ptr_flag_bitsILi8EEENSX_INS5_IJNSA_ILi8EEESG_EEENS5_IJSG_SD_EEEEEEEvNS4_8identityENS4_18SM100_TMA_2SM_LOADES1F_vS1G_EENS_8epilogue10collective18CollectiveEpilogueINS1J_23Sm100TmaWarpSpecializedILi1ELi1ELi32ELb0ELb0EEEJNS5_IJSH_SH_SG_EEENS5_IJNSX_ISH_SD_EES1P_EEESJ_SK_SJ_SK_NS1J_6fusion15FusionCallbacksIS1N_NS1R_17LinearCombinationISJ_fSJ_fLNS_15FloatRoundStyleE2EEES1O_S1Q_JEEENS4_5SM1004TMEM4LOAD26SM100_TMEM_LOAD_32dp32b32xENS4_13SM90_TMA_LOADENS16_INS17_ILi2ELi4ELi3EEES1A_NSX_INS5_IJS1B_SH_EEENS5_IJSH_SD_EEEEEEENS4_39AutoVectorizingCopyWithAssumedAlignmentILi128EEENS4_14SM90_TMA_STOREES26_S28_S28_EEEvvEEEEvNT_6ParamsE,"a",@progbits
	.sectionflags	@""
	.align	4
.nv.constant0._ZN7cutlass13device_kernelINS_4gemm6kernel13GemmUniversalIN4cute5tupleIJiiiiEEENS1_10collective13CollectiveMmaINS1_35MainloopSm100TmaUmmaWarpSpecializedILi18ELi2ELi4ENS5_IJNS4_1CILi2EEENSA_ILi4EEENSA_ILi1EEEEEEEENS5_IJNSA_ILi128EEENSA_ILi64EEESG_EEENS_12float_e5m2_tENS5_IJlSD_lEEESJ_SK_NS4_8TiledMMAINS4_8MMA_AtomIJNS4_10MMA_TraitsINS4_25SM100_MMA_F8F6F4_2x1SM_SSEJSJ_SJ_fSG_SH_NS4_17integral_constantINS4_4UMMA5MajorELSR_0EEESS_NSP_INSQ_7ScaleInELST_0EEESU_EEEEEENS4_6LayoutINS5_IJSD_SD_SD_EEENS5_IJNSA_ILi0EEESZ_SZ_EEEEENS5_IJNS4_10UnderscoreES12_S12_EEEEENS4_28SM100_TMA_2SM_LOAD_MULTICASTENS4_14ComposedLayoutINS4_7SwizzleILi3ELi4ELi3EEENS4_18smem_ptr_flag_bitsILi8EEENSX_INS5_IJNSA_ILi8EEESG_EEENS5_IJSG_SD_EEEEEEEvNS4_8identityENS4_18SM100_TMA_2SM_LOADES1F_vS1G_EENS_8epilogue10collective18CollectiveEpilogueINS1J_23Sm100TmaWarpSpecializedILi1ELi1ELi32ELb0ELb0EEEJNS5_IJSH_SH_SG_EEENS5_IJNSX_ISH_SD_EES1P_EEESJ_SK_SJ_SK_NS1J_6fusion15FusionCallbacksIS1N_NS1R_17LinearCombinationISJ_fSJ_fLNS_15FloatRoundStyleE2EEES1O_S1Q_JEEENS4_5SM1004TMEM4LOAD26SM100_TMEM_LOAD_32dp32b32xENS4_13SM90_TMA_LOADENS16_INS17_ILi2ELi4ELi3EEES1A_NSX_INS5_IJS1B_SH_EEENS5_IJSH_SD_EEEEEEENS4_39AutoVectorizingCopyWithAssumedAlignmentILi128EEENS4_14SM90_TMA_STOREES26_S28_S28_EEEvvEEEEvNT_6ParamsE:
	.zero		2944


//--------------------- SYMBOLS --------------------------

	.type		.nv.reservedSmem.offset0,@object
	.size		.nv.reservedSmem.offset0,0x4
	.type		.nv.reservedSmem.cap,@object
	.size		.nv.reservedSmem.cap,0x4
	.type		__assertfail,@function
